//
// Generated by NVIDIA NVVM Compiler
//
// Compiler Build ID: CL-36424714
// Cuda compilation tools, release 13.0, V13.0.88
// Based on NVVM 20.0.0
//

.version 9.0
.target sm_100
.address_size 64

	// .globl	_Z10Leaky_ReluPff
.extern .func  (.param .b32 func_retval0) vprintf
(
	.param .b64 vprintf_param_0,
	.param .b64 vprintf_param_1
)
;
.global .align 1 .b8 $str[7] = {105, 100, 58, 37, 100, 10};
.global .align 1 .b8 $str$1[14] = {116, 104, 114, 101, 97, 100, 105, 100, 120, 58, 37, 100, 10};

.visible .entry _Z10Leaky_ReluPff(
	.param .u64 .ptr .align 1 _Z10Leaky_ReluPff_param_0,
	.param .f32 _Z10Leaky_ReluPff_param_1
)
{
	.local .align 8 .b8 	__local_depot0[8];
	.reg .b64 	%SP;
	.reg .b64 	%SPL;
	.reg .pred 	%p<2>;
	.reg .b32 	%r<9>;
	.reg .b32 	%f<4>;
	.reg .b64 	%rd<11>;

	mov.u64 	%SPL, __local_depot0;
	cvta.local.u64 	%SP, %SPL;
	ld.param.u64 	%rd2, [_Z10Leaky_ReluPff_param_0];
	ld.param.f32 	%f2, [_Z10Leaky_ReluPff_param_1];
	cvta.to.global.u64 	%rd3, %rd2;
	add.u64 	%rd4, %SP, 0;
	add.u64 	%rd5, %SPL, 0;
	mov.u32 	%r1, %ctaid.x;
	mov.u32 	%r2, %ntid.x;
	mov.u32 	%r3, %tid.x;
	mad.lo.s32 	%r4, %r1, %r2, %r3;
	st.local.u32 	[%rd5], %r4;
	mov.u64 	%rd6, $str;
	cvta.global.u64 	%rd7, %rd6;
	{ // callseq 0, 0
	.param .b64 param0;
	st.param.b64 	[param0], %rd7;
	.param .b64 param1;
	st.param.b64 	[param1], %rd4;
	.param .b32 retval0;
	call.uni (retval0), 
	vprintf, 
	(
	param0, 
	param1
	);
	ld.param.b32 	%r5, [retval0];
	} // callseq 0
	st.local.u32 	[%rd5], %r3;
	mov.u64 	%rd8, $str$1;
	cvta.global.u64 	%rd9, %rd8;
	{ // callseq 1, 0
	.param .b64 param0;
	st.param.b64 	[param0], %rd9;
	.param .b64 param1;
	st.param.b64 	[param1], %rd4;
	.param .b32 retval0;
	call.uni (retval0), 
	vprintf, 
	(
	param0, 
	param1
	);
	ld.param.b32 	%r7, [retval0];
	} // callseq 1
	mul.wide.s32 	%rd10, %r4, 4;
	add.s64 	%rd1, %rd3, %rd10;
	ld.global.f32 	%f1, [%rd1];
	setp.geu.f32 	%p1, %f1, 0f00000000;
	@%p1 bra 	$L__BB0_2;
	mul.f32 	%f3, %f2, %f1;
	st.global.f32 	[%rd1], %f3;
$L__BB0_2:
	ret;

}
	// .globl	_Z4ReluPf
.visible .entry _Z4ReluPf(
	.param .u64 .ptr .align 1 _Z4ReluPf_param_0
)
{
	.reg .pred 	%p<2>;
	.reg .b32 	%r<6>;
	.reg .b32 	%f<2>;
	.reg .b64 	%rd<5>;

	ld.param.u64 	%rd2, [_Z4ReluPf_param_0];
	cvta.to.global.u64 	%rd3, %rd2;
	mov.u32 	%r1, %ctaid.x;
	mov.u32 	%r2, %ntid.x;
	mov.u32 	%r3, %tid.x;
	mad.lo.s32 	%r4, %r1, %r2, %r3;
	mul.wide.s32 	%rd4, %r4, 4;
	add.s64 	%rd1, %rd3, %rd4;
	ld.global.f32 	%f1, [%rd1];
	setp.geu.f32 	%p1, %f1, 0f00000000;
	@%p1 bra 	$L__BB1_2;
	mov.b32 	%r5, 0;
	st.global.u32 	[%rd1], %r5;
$L__BB1_2:
	ret;

}
	// .globl	_Z7SigmoidPf
.visible .entry _Z7SigmoidPf(
	.param .u64 .ptr .align 1 _Z7SigmoidPf_param_0
)
{
	.reg .b32 	%r<7>;
	.reg .b32 	%f<15>;
	.reg .b64 	%rd<5>;
	.reg .b64 	%fd<4>;

	ld.param.u64 	%rd1, [_Z7SigmoidPf_param_0];
	cvta.to.global.u64 	%rd2, %rd1;
	mov.u32 	%r1, %ctaid.x;
	mov.u32 	%r2, %ntid.x;
	mov.u32 	%r3, %tid.x;
	mad.lo.s32 	%r4, %r1, %r2, %r3;
	mul.wide.s32 	%rd3, %r4, 4;
	add.s64 	%rd4, %rd2, %rd3;
	ld.global.f32 	%f1, [%rd4];
	fma.rn.f32 	%f2, %f1, 0f3BBB989D, 0f3F000000;
	cvt.sat.f32.f32 	%f3, %f2;
	mov.f32 	%f4, 0f4B400001;
	mov.f32 	%f5, 0f437C0000;
	fma.rm.f32 	%f6, %f3, %f5, %f4;
	add.f32 	%f7, %f6, 0fCB40007F;
	neg.f32 	%f8, %f7;
	fma.rn.f32 	%f9, %f1, 0f3FB8AA3B, %f8;
	fma.rn.f32 	%f10, %f1, 0f32A57060, %f9;
	mov.b32 	%r5, %f6;
	shl.b32 	%r6, %r5, 23;
	mov.b32 	%f11, %r6;
	ex2.approx.ftz.f32 	%f12, %f10;
	mul.f32 	%f13, %f12, %f11;
	cvt.f64.f32 	%fd1, %f13;
	add.f64 	%fd2, %fd1, 0d3FF0000000000000;
	rcp.rn.f64 	%fd3, %fd2;
	cvt.rn.f32.f64 	%f14, %fd3;
	st.global.f32 	[%rd4], %f14;
	ret;

}
	// .globl	_Z4TanhPf
.visible .entry _Z4TanhPf(
	.param .u64 .ptr .align 1 _Z4TanhPf_param_0
)
{
	.reg .b32 	%r<9>;
	.reg .b32 	%f<27>;
	.reg .b64 	%rd<5>;

	ld.param.u64 	%rd1, [_Z4TanhPf_param_0];
	cvta.to.global.u64 	%rd2, %rd1;
	mov.u32 	%r1, %ctaid.x;
	mov.u32 	%r2, %ntid.x;
	mov.u32 	%r3, %tid.x;
	mad.lo.s32 	%r4, %r1, %r2, %r3;
	mul.wide.s32 	%rd3, %r4, 4;
	add.s64 	%rd4, %rd2, %rd3;
	ld.global.f32 	%f1, [%rd4];
	fma.rn.f32 	%f2, %f1, 0f3BBB989D, 0f3F000000;
	cvt.sat.f32.f32 	%f3, %f2;
	mov.f32 	%f4, 0f4B400001;
	mov.f32 	%f5, 0f437C0000;
	fma.rm.f32 	%f6, %f3, %f5, %f4;
	add.f32 	%f7, %f6, 0fCB40007F;
	neg.f32 	%f8, %f7;
	fma.rn.f32 	%f9, %f1, 0f3FB8AA3B, %f8;
	fma.rn.f32 	%f10, %f1, 0f32A57060, %f9;
	mov.b32 	%r5, %f6;
	shl.b32 	%r6, %r5, 23;
	mov.b32 	%f11, %r6;
	ex2.approx.ftz.f32 	%f12, %f10;
	mul.f32 	%f13, %f12, %f11;
	fma.rn.f32 	%f14, %f1, 0fBBBB989D, 0f3F000000;
	cvt.sat.f32.f32 	%f15, %f14;
	fma.rm.f32 	%f16, %f15, %f5, %f4;
	add.f32 	%f17, %f16, 0fCB40007F;
	neg.f32 	%f18, %f17;
	fma.rn.f32 	%f19, %f1, 0fBFB8AA3B, %f18;
	fma.rn.f32 	%f20, %f1, 0fB2A57060, %f19;
	mov.b32 	%r7, %f16;
	shl.b32 	%r8, %r7, 23;
	mov.b32 	%f21, %r8;
	ex2.approx.ftz.f32 	%f22, %f20;
	mul.f32 	%f23, %f22, %f21;
	sub.f32 	%f24, %f13, %f23;
	add.f32 	%f25, %f13, %f23;
	div.rn.f32 	%f26, %f24, %f25;
	st.global.f32 	[%rd4], %f26;
	ret;

}
	// .globl	_Z4GeluPf
.visible .entry _Z4GeluPf(
	.param .u64 .ptr .align 1 _Z4GeluPf_param_0
)
{
	.reg .b32 	%r<13>;
	.reg .b32 	%f<51>;
	.reg .b64 	%rd<5>;
	.reg .b64 	%fd<6>;

	ld.param.u64 	%rd1, [_Z4GeluPf_param_0];
	cvta.to.global.u64 	%rd2, %rd1;
	mov.u32 	%r1, %ctaid.x;
	mov.u32 	%r2, %ntid.x;
	mov.u32 	%r3, %tid.x;
	mad.lo.s32 	%r4, %r1, %r2, %r3;
	mul.wide.s32 	%rd3, %r4, 4;
	add.s64 	%rd4, %rd2, %rd3;
	ld.global.f32 	%f1, [%rd4];
	fma.rn.f32 	%f2, %f1, 0f3BBB989D, 0f3F000000;
	cvt.sat.f32.f32 	%f3, %f2;
	mov.f32 	%f4, 0f4B400001;
	mov.f32 	%f5, 0f437C0000;
	fma.rm.f32 	%f6, %f3, %f5, %f4;
	add.f32 	%f7, %f6, 0fCB40007F;
	neg.f32 	%f8, %f7;
	fma.rn.f32 	%f9, %f1, 0f3FB8AA3B, %f8;
	fma.rn.f32 	%f10, %f1, 0f32A57060, %f9;
	mov.b32 	%r5, %f6;
	shl.b32 	%r6, %r5, 23;
	mov.b32 	%f11, %r6;
	ex2.approx.ftz.f32 	%f12, %f10;
	mul.f32 	%f13, %f12, %f11;
	fma.rn.f32 	%f14, %f1, 0fBBBB989D, 0f3F000000;
	cvt.sat.f32.f32 	%f15, %f14;
	fma.rm.f32 	%f16, %f15, %f5, %f4;
	add.f32 	%f17, %f16, 0fCB40007F;
	neg.f32 	%f18, %f17;
	fma.rn.f32 	%f19, %f1, 0fBFB8AA3B, %f18;
	fma.rn.f32 	%f20, %f1, 0fB2A57060, %f19;
	mov.b32 	%r7, %f16;
	shl.b32 	%r8, %r7, 23;
	mov.b32 	%f21, %r8;
	ex2.approx.ftz.f32 	%f22, %f20;
	mul.f32 	%f23, %f22, %f21;
	sub.f32 	%f24, %f13, %f23;
	add.f32 	%f25, %f13, %f23;
	div.rn.f32 	%f26, %f24, %f25;
	fma.rn.f32 	%f27, %f26, 0f3BBB989D, 0f3F000000;
	cvt.sat.f32.f32 	%f28, %f27;
	fma.rm.f32 	%f29, %f28, %f5, %f4;
	add.f32 	%f30, %f29, 0fCB40007F;
	neg.f32 	%f31, %f30;
	fma.rn.f32 	%f32, %f26, 0f3FB8AA3B, %f31;
	fma.rn.f32 	%f33, %f26, 0f32A57060, %f32;
	mov.b32 	%r9, %f29;
	shl.b32 	%r10, %r9, 23;
	mov.b32 	%f34, %r10;
	ex2.approx.ftz.f32 	%f35, %f33;
	mul.f32 	%f36, %f35, %f34;
	fma.rn.f32 	%f37, %f26, 0fBBBB989D, 0f3F000000;
	cvt.sat.f32.f32 	%f38, %f37;
	fma.rm.f32 	%f39, %f38, %f5, %f4;
	add.f32 	%f40, %f39, 0fCB40007F;
	neg.f32 	%f41, %f40;
	fma.rn.f32 	%f42, %f26, 0fBFB8AA3B, %f41;
	fma.rn.f32 	%f43, %f26, 0fB2A57060, %f42;
	mov.b32 	%r11, %f39;
	shl.b32 	%r12, %r11, 23;
	mov.b32 	%f44, %r12;
	ex2.approx.ftz.f32 	%f45, %f43;
	mul.f32 	%f46, %f45, %f44;
	cvt.f64.f32 	%fd1, %f1;
	mul.f64 	%fd2, %fd1, 0d3FE0000000000000;
	sub.f32 	%f47, %f36, %f46;
	add.f32 	%f48, %f36, %f46;
	div.rn.f32 	%f49, %f47, %f48;
	cvt.f64.f32 	%fd3, %f49;
	add.f64 	%fd4, %fd3, 0d3FF0000000000000;
	mul.f64 	%fd5, %fd2, %fd4;
	cvt.rn.f32.f64 	%f50, %fd5;
	st.global.f32 	[%rd4], %f50;
	ret;

}
	// .globl	_Z4SiluPf
.visible .entry _Z4SiluPf(
	.param .u64 .ptr .align 1 _Z4SiluPf_param_0
)
{
	.reg .b32 	%r<7>;
	.reg .b32 	%f<15>;
	.reg .b64 	%rd<5>;
	.reg .b64 	%fd<5>;

	ld.param.u64 	%rd1, [_Z4SiluPf_param_0];
	cvta.to.global.u64 	%rd2, %rd1;
	mov.u32 	%r1, %ctaid.x;
	mov.u32 	%r2, %ntid.x;
	mov.u32 	%r3, %tid.x;
	mad.lo.s32 	%r4, %r1, %r2, %r3;
	mul.wide.s32 	%rd3, %r4, 4;
	add.s64 	%rd4, %rd2, %rd3;
	ld.global.f32 	%f1, [%rd4];
	cvt.f64.f32 	%fd1, %f1;
	fma.rn.f32 	%f2, %f1, 0f3BBB989D, 0f3F000000;
	cvt.sat.f32.f32 	%f3, %f2;
	mov.f32 	%f4, 0f4B400001;
	mov.f32 	%f5, 0f437C0000;
	fma.rm.f32 	%f6, %f3, %f5, %f4;
	add.f32 	%f7, %f6, 0fCB40007F;
	neg.f32 	%f8, %f7;
	fma.rn.f32 	%f9, %f1, 0f3FB8AA3B, %f8;
	fma.rn.f32 	%f10, %f1, 0f32A57060, %f9;
	mov.b32 	%r5, %f6;
	shl.b32 	%r6, %r5, 23;
	mov.b32 	%f11, %r6;
	ex2.approx.ftz.f32 	%f12, %f10;
	mul.f32 	%f13, %f12, %f11;
	cvt.f64.f32 	%fd2, %f13;
	add.f64 	%fd3, %fd2, 0d3FF0000000000000;
	div.rn.f64 	%fd4, %fd1, %fd3;
	cvt.rn.f32.f64 	%f14, %fd4;
	st.global.f32 	[%rd4], %f14;
	ret;

}


// ===== COMPILED SASS (sm_100) =====

	.target	sm_100

	.elftype	@"ET_EXEC"


//--------------------- .note.nv.tkinfo           --------------------------
	.section	.note.nv.tkinfo,"",@"SHT_NOTE"
	.sectionflags	@"SHF_NOTE_NV_TKINFO"
	.tkinfo
        /*0018*/ 	.word	0x00000002
        /*0030*/ 	.string	""
        /*0030*/ 	.string	"ptxas"
        /*0030*/ 	.string	"Cuda compilation tools, release 13.0, V13.0.88"
        /*0030*/ 	.string	"Build cuda_13.0.r13.0/compiler.36424714_0"
        /*0030*/ 	.string	"-arch sm_100 -m 64 "



//--------------------- .note.nv.cuinfo           --------------------------
	.section	.note.nv.cuinfo,"",@"SHT_NOTE"
	.sectionflags	@"SHF_NOTE_NV_CUINFO"
        /*0018*/ 	.short	0x0002
        /*001a*/ 	.short	0x0064
        /*001c*/ 	.short	0x0082
	.zero		2


//--------------------- .nv.info                  --------------------------
	.section	.nv.info,"",@"SHT_CUDA_INFO"
	.align	4


	//----- nvinfo : EIATTR_REGCOUNT
	.align		4
        /*0000*/ 	.byte	0x04, 0x2f
        /*0002*/ 	.short	(.L_3 - .L_2)
	.align		4
.L_2:
        /*0004*/ 	.word	index@(_Z10Leaky_ReluPff)
        /*0008*/ 	.word	0x0000001a


	//----- nvinfo : EIATTR_FRAME_SIZE
	.align		4
.L_3:
        /*000c*/ 	.byte	0x04, 0x11
        /*000e*/ 	.short	(.L_5 - .L_4)
	.align		4
.L_4:
        /*0010*/ 	.word	index@(_Z10Leaky_ReluPff)
        /*0014*/ 	.word	0x00000008


	//----- nvinfo : EIATTR_REGCOUNT
	.align		4
.L_5:
        /*0018*/ 	.byte	0x04, 0x2f
        /*001a*/ 	.short	(.L_7 - .L_6)
	.align		4
.L_6:
        /*001c*/ 	.word	index@(_Z4ReluPf)
        /*0020*/ 	.word	0x00000008


	//----- nvinfo : EIATTR_FRAME_SIZE
	.align		4
.L_7:
        /*0024*/ 	.byte	0x04, 0x11
        /*0026*/ 	.short	(.L_9 - .L_8)
	.align		4
.L_8:
        /*0028*/ 	.word	index@(_Z4ReluPf)
        /*002c*/ 	.word	0x00000000


	//----- nvinfo : EIATTR_REGCOUNT
	.align		4
.L_9:
        /*0030*/ 	.byte	0x04, 0x2f
        /*0032*/ 	.short	(.L_11 - .L_10)
	.align		4
.L_10:
        /*0034*/ 	.word	index@(_Z7SigmoidPf)
        /*0038*/ 	.word	0x0000000f


	//----- nvinfo : EIATTR_FRAME_SIZE
	.align		4
.L_11:
        /*003c*/ 	.byte	0x04, 0x11
        /*003e*/ 	.short	(.L_13 - .L_12)
	.align		4
.L_12:
        /*0040*/ 	.word	index@($__internal_3_$__cuda_sm20_dblrcp_rn_slowpath_v3)
        /*0044*/ 	.word	0x00000000


	//----- nvinfo : EIATTR_FRAME_SIZE
	.align		4
.L_13:
        /*0048*/ 	.byte	0x04, 0x11
        /*004a*/ 	.short	(.L_15 - .L_14)
	.align		4
.L_14:
        /*004c*/ 	.word	index@(_Z7SigmoidPf)
        /*0050*/ 	.word	0x00000000


	//----- nvinfo : EIATTR_REGCOUNT
	.align		4
.L_15:
        /*0054*/ 	.byte	0x04, 0x2f
        /*0056*/ 	.short	(.L_17 - .L_16)
	.align		4
.L_16:
        /*0058*/ 	.word	index@(_Z4TanhPf)
        /*005c*/ 	.word	0x00000012


	//----- nvinfo : EIATTR_FRAME_SIZE
	.align		4
.L_17:
        /*0060*/ 	.byte	0x04, 0x11
        /*0062*/ 	.short	(.L_19 - .L_18)
	.align		4
.L_18:
        /*0064*/ 	.word	index@($__internal_2_$__cuda_sm3x_div_rn_noftz_f32_slowpath)
        /*0068*/ 	.word	0x00000000


	//----- nvinfo : EIATTR_FRAME_SIZE
	.align		4
.L_19:
        /*006c*/ 	.byte	0x04, 0x11
        /*006e*/ 	.short	(.L_21 - .L_20)
	.align		4
.L_20:
        /*0070*/ 	.word	index@(_Z4TanhPf)
        /*0074*/ 	.word	0x00000000


	//----- nvinfo : EIATTR_REGCOUNT
	.align		4
.L_21:
        /*0078*/ 	.byte	0x04, 0x2f
        /*007a*/ 	.short	(.L_23 - .L_22)
	.align		4
.L_22:
        /*007c*/ 	.word	index@(_Z4GeluPf)
        /*0080*/ 	.word	0x00000013


	//----- nvinfo : EIATTR_FRAME_SIZE
	.align		4
.L_23:
        /*0084*/ 	.byte	0x04, 0x11
        /*0086*/ 	.short	(.L_25 - .L_24)
	.align		4
.L_24:
        /*0088*/ 	.word	index@($__internal_1_$__cuda_sm3x_div_rn_noftz_f32_slowpath)
        /*008c*/ 	.word	0x00000000


	//----- nvinfo : EIATTR_FRAME_SIZE
	.align		4
.L_25:
        /*0090*/ 	.byte	0x04, 0x11
        /*0092*/ 	.short	(.L_27 - .L_26)
	.align		4
.L_26:
        /*0094*/ 	.word	index@(_Z4GeluPf)
        /*0098*/ 	.word	0x00000000


	//----- nvinfo : EIATTR_REGCOUNT
	.align		4
.L_27:
        /*009c*/ 	.byte	0x04, 0x2f
        /*009e*/ 	.short	(.L_29 - .L_28)
	.align		4
.L_28:
        /*00a0*/ 	.word	index@(_Z4SiluPf)
        /*00a4*/ 	.word	0x0000001a


	//----- nvinfo : EIATTR_FRAME_SIZE
	.align		4
.L_29:
        /*00a8*/ 	.byte	0x04, 0x11
        /*00aa*/ 	.short	(.L_31 - .L_30)
	.align		4
.L_30:
        /*00ac*/ 	.word	index@($__internal_0_$__cuda_sm20_div_rn_f64_full)
        /*00b0*/ 	.word	0x00000000


	//----- nvinfo : EIATTR_FRAME_SIZE
	.align		4
.L_31:
        /*00b4*/ 	.byte	0x04, 0x11
        /*00b6*/ 	.short	(.L_33 - .L_32)
	.align		4
.L_32:
        /*00b8*/ 	.word	index@(_Z4SiluPf)
        /*00bc*/ 	.word	0x00000000


	//----- nvinfo : EIATTR_MIN_STACK_SIZE
	.align		4
.L_33:
        /*00c0*/ 	.byte	0x04, 0x12
        /*00c2*/ 	.short	(.L_35 - .L_34)
	.align		4
.L_34:
        /*00c4*/ 	.word	index@(_Z4SiluPf)
        /*00c8*/ 	.word	0x00000000


	//----- nvinfo : EIATTR_MIN_STACK_SIZE
	.align		4
.L_35:
        /*00cc*/ 	.byte	0x04, 0x12
        /*00ce*/ 	.short	(.L_37 - .L_36)
	.align		4
.L_36:
        /*00d0*/ 	.word	index@(_Z4GeluPf)
        /*00d4*/ 	.word	0x00000000


	//----- nvinfo : EIATTR_MIN_STACK_SIZE
	.align		4
.L_37:
        /*00d8*/ 	.byte	0x04, 0x12
        /*00da*/ 	.short	(.L_39 - .L_38)
	.align		4
.L_38:
        /*00dc*/ 	.word	index@(_Z4TanhPf)
        /*00e0*/ 	.word	0x00000000


	//----- nvinfo : EIATTR_MIN_STACK_SIZE
	.align		4
.L_39:
        /*00e4*/ 	.byte	0x04, 0x12
        /*00e6*/ 	.short	(.L_41 - .L_40)
	.align		4
.L_40:
        /*00e8*/ 	.word	index@(_Z7SigmoidPf)
        /*00ec*/ 	.word	0x00000000


	//----- nvinfo : EIATTR_MIN_STACK_SIZE
	.align		4
.L_41:
        /*00f0*/ 	.byte	0x04, 0x12
        /*00f2*/ 	.short	(.L_43 - .L_42)
	.align		4
.L_42:
        /*00f4*/ 	.word	index@(_Z4ReluPf)
        /*00f8*/ 	.word	0x00000000


	//----- nvinfo : EIATTR_MIN_STACK_SIZE
	.align		4
.L_43:
        /*00fc*/ 	.byte	0x04, 0x12
        /*00fe*/ 	.short	(.L_45 - .L_44)
	.align		4
.L_44:
        /*0100*/ 	.word	index@(_Z10Leaky_ReluPff)
        /*0104*/ 	.word	0x00000008
.L_45:


//--------------------- .nv.compat                --------------------------
	.section	.nv.compat,"",@"SHT_CUDA_COMPAT_INFO"
	.align	4
        /*0000*/ 	.byte	0x02, 0x09, 0x00, 0x00, 0x02, 0x02, 0x01, 0x00, 0x02, 0x05, 0x05, 0x00, 0x03, 0x07, 0x01, 0x01
        /*0010*/ 	.byte	0x02, 0x03, 0x00, 0x00, 0x02, 0x06, 0x01, 0x00, 0x04, 0x0b, 0x08, 0x00, 0x01, 0x00, 0x00, 0x00
        /*0020*/ 	.byte	0x00, 0x00, 0x00, 0x00


//--------------------- .nv.info._Z4SiluPf        --------------------------
	.section	.nv.info._Z4SiluPf,"",@"SHT_CUDA_INFO"
	.sectionflags	@""
	.align	4


	//----- nvinfo : EIATTR_CUDA_API_VERSION
	.align		4
        /*0000*/ 	.byte	0x04, 0x37
        /*0002*/ 	.short	(.L_47 - .L_46)
.L_46:
        /*0004*/ 	.word	0x00000082


	//----- nvinfo : EIATTR_KPARAM_INFO
	.align		4
.L_47:
        /*0008*/ 	.byte	0x04, 0x17
        /*000a*/ 	.short	(.L_49 - .L_48)
.L_48:
        /*000c*/ 	.word	0x00000000
        /*0010*/ 	.short	0x0000
        /*0012*/ 	.short	0x0000
        /*0014*/ 	.byte	0x00, 0xf5, 0x21, 0x00


	//----- nvinfo : EIATTR_SPARSE_MMA_MASK
	.align		4
.L_49:
        /*0018*/ 	.byte	0x03, 0x50
        /*001a*/ 	.short	0x0000


	//----- nvinfo : EIATTR_MAXREG_COUNT
	.align		4
        /*001c*/ 	.byte	0x03, 0x1b
        /*001e*/ 	.short	0x00ff


	//----- nvinfo : EIATTR_MERCURY_ISA_VERSION
	.align		4
        /*0020*/ 	.byte	0x03, 0x5f
        /*0022*/ 	.short	0x0101


	//----- nvinfo : EIATTR_VRC_CTA_INIT_COUNT
	.align		4
        /*0024*/ 	.byte	0x02, 0x4a
	.zero		1
	.zero		1


	//----- nvinfo : EIATTR_EXIT_INSTR_OFFSETS
	.align		4
        /*0028*/ 	.byte	0x04, 0x1c
        /*002a*/ 	.short	(.L_51 - .L_50)


	//   ....[0]....
.L_50:
        /*002c*/ 	.word	0x000002c0


	//----- nvinfo : EIATTR_CRS_STACK_SIZE
	.align		4
.L_51:
        /*0030*/ 	.byte	0x04, 0x1e
        /*0032*/ 	.short	(.L_53 - .L_52)
.L_52:
        /*0034*/ 	.word	0x00000000


	//----- nvinfo : EIATTR_CBANK_PARAM_SIZE
	.align		4
.L_53:
        /*0038*/ 	.byte	0x03, 0x19
        /*003a*/ 	.short	0x0008


	//----- nvinfo : EIATTR_PARAM_CBANK
	.align		4
        /*003c*/ 	.byte	0x04, 0x0a
        /*003e*/ 	.short	(.L_55 - .L_54)
	.align		4
.L_54:
        /*0040*/ 	.word	index@(.nv.constant0._Z4SiluPf)
        /*0044*/ 	.short	0x0380
        /*0046*/ 	.short	0x0008


	//----- nvinfo : EIATTR_SW_WAR
	.align		4
.L_55:
        /*0048*/ 	.byte	0x04, 0x36
        /*004a*/ 	.short	(.L_57 - .L_56)
.L_56:
        /*004c*/ 	.word	0x00000008
.L_57:


//--------------------- .nv.info._Z4GeluPf        --------------------------
	.section	.nv.info._Z4GeluPf,"",@"SHT_CUDA_INFO"
	.sectionflags	@""
	.align	4


	//----- nvinfo : EIATTR_CUDA_API_VERSION
	.align		4
        /*0000*/ 	.byte	0x04, 0x37
        /*0002*/ 	.short	(.L_59 - .L_58)
.L_58:
        /*0004*/ 	.word	0x00000082


	//----- nvinfo : EIATTR_KPARAM_INFO
	.align		4
.L_59:
        /*0008*/ 	.byte	0x04, 0x17
        /*000a*/ 	.short	(.L_61 - .L_60)
.L_60:
        /*000c*/ 	.word	0x00000000
        /*0010*/ 	.short	0x0000
        /*0012*/ 	.short	0x0000
        /*0014*/ 	.byte	0x00, 0xf5, 0x21, 0x00


	//----- nvinfo : EIATTR_SPARSE_MMA_MASK
	.align		4
.L_61:
        /*0018*/ 	.byte	0x03, 0x50
        /*001a*/ 	.short	0x0000


	//----- nvinfo : EIATTR_MAXREG_COUNT
	.align		4
        /*001c*/ 	.byte	0x03, 0x1b
        /*001e*/ 	.short	0x00ff


	//----- nvinfo : EIATTR_MERCURY_ISA_VERSION
	.align		4
        /*0020*/ 	.byte	0x03, 0x5f
        /*0022*/ 	.short	0x0101


	//----- nvinfo : EIATTR_VRC_CTA_INIT_COUNT
	.align		4
        /*0024*/ 	.byte	0x02, 0x4a
	.zero		1
	.zero		1


	//----- nvinfo : EIATTR_EXIT_INSTR_OFFSETS
	.align		4
        /*0028*/ 	.byte	0x04, 0x1c
        /*002a*/ 	.short	(.L_63 - .L_62)


	//   ....[0]....
.L_62:
        /*002c*/ 	.word	0x00000520


	//----- nvinfo : EIATTR_CRS_STACK_SIZE
	.align		4
.L_63:
        /*0030*/ 	.byte	0x04, 0x1e
        /*0032*/ 	.short	(.L_65 - .L_64)
.L_64:
        /*0034*/ 	.word	0x00000000


	//----- nvinfo : EIATTR_CBANK_PARAM_SIZE
	.align		4
.L_65:
        /*0038*/ 	.byte	0x03, 0x19
        /*003a*/ 	.short	0x0008


	//----- nvinfo : EIATTR_PARAM_CBANK
	.align		4
        /*003c*/ 	.byte	0x04, 0x0a
        /*003e*/ 	.short	(.L_67 - .L_66)
	.align		4
.L_66:
        /*0040*/ 	.word	index@(.nv.constant0._Z4GeluPf)
        /*0044*/ 	.short	0x0380
        /*0046*/ 	.short	0x0008


	//----- nvinfo : EIATTR_SW_WAR
	.align		4
.L_67:
        /*0048*/ 	.byte	0x04, 0x36
        /*004a*/ 	.short	(.L_69 - .L_68)
.L_68:
        /*004c*/ 	.word	0x00000008
.L_69:


//--------------------- .nv.info._Z4TanhPf        --------------------------
	.section	.nv.info._Z4TanhPf,"",@"SHT_CUDA_INFO"
	.sectionflags	@""
	.align	4


	//----- nvinfo : EIATTR_CUDA_API_VERSION
	.align		4
        /*0000*/ 	.byte	0x04, 0x37
        /*0002*/ 	.short	(.L_71 - .L_70)
.L_70:
        /*0004*/ 	.word	0x00000082


	//----- nvinfo : EIATTR_KPARAM_INFO
	.align		4
.L_71:
        /*0008*/ 	.byte	0x04, 0x17
        /*000a*/ 	.short	(.L_73 - .L_72)
.L_72:
        /*000c*/ 	.word	0x00000000
        /*0010*/ 	.short	0x0000
        /*0012*/ 	.short	0x0000
        /*0014*/ 	.byte	0x00, 0xf5, 0x21, 0x00


	//----- nvinfo : EIATTR_SPARSE_MMA_MASK
	.align		4
.L_73:
        /*0018*/ 	.byte	0x03, 0x50
        /*001a*/ 	.short	0x0000


	//----- nvinfo : EIATTR_MAXREG_COUNT
	.align		4
        /*001c*/ 	.byte	0x03, 0x1b
        /*001e*/ 	.short	0x00ff


	//----- nvinfo : EIATTR_MERCURY_ISA_VERSION
	.align		4
        /*0020*/ 	.byte	0x03, 0x5f
        /*0022*/ 	.short	0x0101


	//----- nvinfo : EIATTR_VRC_CTA_INIT_COUNT
	.align		4
        /*0024*/ 	.byte	0x02, 0x4a
	.zero		1
	.zero		1


	//----- nvinfo : EIATTR_EXIT_INSTR_OFFSETS
	.align		4
        /*0028*/ 	.byte	0x04, 0x1c
        /*002a*/ 	.short	(.L_75 - .L_74)


	//   ....[0]....
.L_74:
        /*002c*/ 	.word	0x000002a0


	//----- nvinfo : EIATTR_CRS_STACK_SIZE
	.align		4
.L_75:
        /*0030*/ 	.byte	0x04, 0x1e
        /*0032*/ 	.short	(.L_77 - .L_76)
.L_76:
        /*0034*/ 	.word	0x00000000


	//----- nvinfo : EIATTR_CBANK_PARAM_SIZE
	.align		4
.L_77:
        /*0038*/ 	.byte	0x03, 0x19
        /*003a*/ 	.short	0x0008


	//----- nvinfo : EIATTR_PARAM_CBANK
	.align		4
        /*003c*/ 	.byte	0x04, 0x0a
        /*003e*/ 	.short	(.L_79 - .L_78)
	.align		4
.L_78:
        /*0040*/ 	.word	index@(.nv.constant0._Z4TanhPf)
        /*0044*/ 	.short	0x0380
        /*0046*/ 	.short	0x0008


	//----- nvinfo : EIATTR_SW_WAR
	.align		4
.L_79:
        /*0048*/ 	.byte	0x04, 0x36
        /*004a*/ 	.short	(.L_81 - .L_80)
.L_80:
        /*004c*/ 	.word	0x00000008
.L_81:


//--------------------- .nv.info._Z7SigmoidPf     --------------------------
	.section	.nv.info._Z7SigmoidPf,"",@"SHT_CUDA_INFO"
	.sectionflags	@""
	.align	4


	//----- nvinfo : EIATTR_CUDA_API_VERSION
	.align		4
        /*0000*/ 	.byte	0x04, 0x37
        /*0002*/ 	.short	(.L_83 - .L_82)
.L_82:
        /*0004*/ 	.word	0x00000082


	//----- nvinfo : EIATTR_KPARAM_INFO
	.align		4
.L_83:
        /*0008*/ 	.byte	0x04, 0x17
        /*000a*/ 	.short	(.L_85 - .L_84)
.L_84:
        /*000c*/ 	.word	0x00000000
        /*0010*/ 	.short	0x0000
        /*0012*/ 	.short	0x0000
        /*0014*/ 	.byte	0x00, 0xf5, 0x21, 0x00


	//----- nvinfo : EIATTR_SPARSE_MMA_MASK
	.align		4
.L_85:
        /*0018*/ 	.byte	0x03, 0x50
        /*001a*/ 	.short	0x0000


	//----- nvinfo : EIATTR_MAXREG_COUNT
	.align		4
        /*001c*/ 	.byte	0x03, 0x1b
        /*001e*/ 	.short	0x00ff


	//----- nvinfo : EIATTR_MERCURY_ISA_VERSION
	.align		4
        /*0020*/ 	.byte	0x03, 0x5f
        /*0022*/ 	.short	0x0101


	//----- nvinfo : EIATTR_VRC_CTA_INIT_COUNT
	.align		4
        /*0024*/ 	.byte	0x02, 0x4a
	.zero		1
	.zero		1


	//----- nvinfo : EIATTR_EXIT_INSTR_OFFSETS
	.align		4
        /*0028*/ 	.byte	0x04, 0x1c
        /*002a*/ 	.short	(.L_87 - .L_86)


	//   ....[0]....
.L_86:
        /*002c*/ 	.word	0x00000260


	//----- nvinfo : EIATTR_CRS_STACK_SIZE
	.align		4
.L_87:
        /*0030*/ 	.byte	0x04, 0x1e
        /*0032*/ 	.short	(.L_89 - .L_88)
.L_88:
        /*0034*/ 	.word	0x00000000


	//----- nvinfo : EIATTR_CBANK_PARAM_SIZE
	.align		4
.L_89:
        /*0038*/ 	.byte	0x03, 0x19
        /*003a*/ 	.short	0x0008


	//----- nvinfo : EIATTR_PARAM_CBANK
	.align		4
        /*003c*/ 	.byte	0x04, 0x0a
        /*003e*/ 	.short	(.L_91 - .L_90)
	.align		4
.L_90:
        /*0040*/ 	.word	index@(.nv.constant0._Z7SigmoidPf)
        /*0044*/ 	.short	0x0380
        /*0046*/ 	.short	0x0008


	//----- nvinfo : EIATTR_SW_WAR
	.align		4
.L_91:
        /*0048*/ 	.byte	0x04, 0x36
        /*004a*/ 	.short	(.L_93 - .L_92)
.L_92:
        /*004c*/ 	.word	0x00000008
.L_93:


//--------------------- .nv.info._Z4ReluPf        --------------------------
	.section	.nv.info._Z4ReluPf,"",@"SHT_CUDA_INFO"
	.sectionflags	@""
	.align	4


	//----- nvinfo : EIATTR_CUDA_API_VERSION
	.align		4
        /*0000*/ 	.byte	0x04, 0x37
        /*0002*/ 	.short	(.L_95 - .L_94)
.L_94:
        /*0004*/ 	.word	0x00000082


	//----- nvinfo : EIATTR_KPARAM_INFO
	.align		4
.L_95:
        /*0008*/ 	.byte	0x04, 0x17
        /*000a*/ 	.short	(.L_97 - .L_96)
.L_96:
        /*000c*/ 	.word	0x00000000
        /*0010*/ 	.short	0x0000
        /*0012*/ 	.short	0x0000
        /*0014*/ 	.byte	0x00, 0xf5, 0x21, 0x00


	//----- nvinfo : EIATTR_SPARSE_MMA_MASK
	.align		4
.L_97:
        /*0018*/ 	.byte	0x03, 0x50
        /*001a*/ 	.short	0x0000


	//----- nvinfo : EIATTR_MAXREG_COUNT
	.align		4
        /*001c*/ 	.byte	0x03, 0x1b
        /*001e*/ 	.short	0x00ff


	//----- nvinfo : EIATTR_MERCURY_ISA_VERSION
	.align		4
        /*0020*/ 	.byte	0x03, 0x5f
        /*0022*/ 	.short	0x0101


	//----- nvinfo : EIATTR_VRC_CTA_INIT_COUNT
	.align		4
        /*0024*/ 	.byte	0x02, 0x4a
	.zero		1
	.zero		1


	//----- nvinfo : EIATTR_EXIT_INSTR_OFFSETS
	.align		4
        /*0028*/ 	.byte	0x04, 0x1c
        /*002a*/ 	.short	(.L_99 - .L_98)


	//   ....[0]....
.L_98:
        /*002c*/ 	.word	0x000000a0


	//   ....[1]....
        /*0030*/ 	.word	0x000000c0


	//----- nvinfo : EIATTR_CBANK_PARAM_SIZE
	.align		4
.L_99:
        /*0034*/ 	.byte	0x03, 0x19
        /*0036*/ 	.short	0x0008


	//----- nvinfo : EIATTR_PARAM_CBANK
	.align		4
        /*0038*/ 	.byte	0x04, 0x0a
        /*003a*/ 	.short	(.L_101 - .L_100)
	.align		4
.L_100:
        /*003c*/ 	.word	index@(.nv.constant0._Z4ReluPf)
        /*0040*/ 	.short	0x0380
        /*0042*/ 	.short	0x0008


	//----- nvinfo : EIATTR_SW_WAR
	.align		4
.L_101:
        /*0044*/ 	.byte	0x04, 0x36
        /*0046*/ 	.short	(.L_103 - .L_102)
.L_102:
        /*0048*/ 	.word	0x00000008
.L_103:


//--------------------- .nv.info._Z10Leaky_ReluPff --------------------------
	.section	.nv.info._Z10Leaky_ReluPff,"",@"SHT_CUDA_INFO"
	.sectionflags	@""
	.align	4


	//----- nvinfo : EIATTR_CUDA_API_VERSION
	.align		4
        /*0000*/ 	.byte	0x04, 0x37
        /*0002*/ 	.short	(.L_105 - .L_104)
.L_104:
        /*0004*/ 	.word	0x00000082


	//----- nvinfo : EIATTR_KPARAM_INFO
	.align		4
.L_105:
        /*0008*/ 	.byte	0x04, 0x17
        /*000a*/ 	.short	(.L_107 - .L_106)
.L_106:
        /*000c*/ 	.word	0x00000000
        /*0010*/ 	.short	0x0001
        /*0012*/ 	.short	0x0008
        /*0014*/ 	.byte	0x00, 0xf0, 0x11, 0x00


	//----- nvinfo : EIATTR_KPARAM_INFO
	.align		4
.L_107:
        /*0018*/ 	.byte	0x04, 0x17
        /*001a*/ 	.short	(.L_109 - .L_108)
.L_108:
        /*001c*/ 	.word	0x00000000
        /*0020*/ 	.short	0x0000
        /*0022*/ 	.short	0x0000
        /*0024*/ 	.byte	0x00, 0xf5, 0x21, 0x00


	//----- nvinfo : EIATTR_SPARSE_MMA_MASK
	.align		4
.L_109:
        /*0028*/ 	.byte	0x03, 0x50
        /*002a*/ 	.short	0x0000


	//----- nvinfo : EIATTR_MAXREG_COUNT
	.align		4
        /*002c*/ 	.byte	0x03, 0x1b
        /*002e*/ 	.short	0x00ff


	//----- nvinfo : EIATTR_EXTERNS
	.align		4
        /*0030*/ 	.byte	0x04, 0x0f
        /*0032*/ 	.short	(.L_111 - .L_110)


	//   ....[0]....
	.align		4
.L_110:
        /*0034*/ 	.word	index@(vprintf)


	//----- nvinfo : EIATTR_MERCURY_ISA_VERSION
	.align		4
.L_111:
        /*0038*/ 	.byte	0x03, 0x5f
        /*003a*/ 	.short	0x0101


	//----- nvinfo : EIATTR_VRC_CTA_INIT_COUNT
	.align		4
        /*003c*/ 	.byte	0x02, 0x4a
	.zero		1
	.zero		1


	//----- nvinfo : EIATTR_SYSCALL_OFFSETS
	.align		4
        /*0040*/ 	.byte	0x04, 0x46
        /*0042*/ 	.short	(.L_113 - .L_112)


	//   ....[0]....
.L_112:
        /*0044*/ 	.word	0x00000130


	//   ....[1]....
        /*0048*/ 	.word	0x000001d0


	//----- nvinfo : EIATTR_EXIT_INSTR_OFFSETS
	.align		4
.L_113:
        /*004c*/ 	.byte	0x04, 0x1c
        /*004e*/ 	.short	(.L_115 - .L_114)


	//   ....[0]....
.L_114:
        /*0050*/ 	.word	0x00000240


	//   ....[1]....
        /*0054*/ 	.word	0x000002a0


	//----- nvinfo : EIATTR_CRS_STACK_SIZE
	.align		4
.L_115:
        /*0058*/ 	.byte	0x04, 0x1e
        /*005a*/ 	.short	(.L_117 - .L_116)
.L_116:
        /*005c*/ 	.word	0x00000000


	//----- nvinfo : EIATTR_CBANK_PARAM_SIZE
	.align		4
.L_117:
        /*0060*/ 	.byte	0x03, 0x19
        /*0062*/ 	.short	0x000c


	//----- nvinfo : EIATTR_PARAM_CBANK
	.align		4
        /*0064*/ 	.byte	0x04, 0x0a
        /*0066*/ 	.short	(.L_119 - .L_118)
	.align		4
.L_118:
        /*0068*/ 	.word	index@(.nv.constant0._Z10Leaky_ReluPff)
        /*006c*/ 	.short	0x0380
        /*006e*/ 	.short	0x000c


	//----- nvinfo : EIATTR_SW_WAR
	.align		4
.L_119:
        /*0070*/ 	.byte	0x04, 0x36
        /*0072*/ 	.short	(.L_121 - .L_120)
.L_120:
        /*0074*/ 	.word	0x00000008
.L_121:


//--------------------- .nv.callgraph             --------------------------
	.section	.nv.callgraph,"",@"SHT_CUDA_CALLGRAPH"
	.align	4
	.sectionentsize	8
	.align		4
        /*0000*/ 	.word	0x00000000
	.align		4
        /*0004*/ 	.word	0xffffffff
	.align		4
        /*0008*/ 	.word	index@(_Z10Leaky_ReluPff)
	.align		4
        /*000c*/ 	.word	index@(vprintf)
	.align		4
        /*0010*/ 	.word	0x00000000
	.align		4
        /*0014*/ 	.word	0xfffffffe
	.align		4
        /*0018*/ 	.word	0x00000000
	.align		4
        /*001c*/ 	.word	0xfffffffd
	.align		4
        /*0020*/ 	.word	0x00000000
	.align		4
        /*0024*/ 	.word	0xfffffffc


//--------------------- .nv.constant4             --------------------------
	.section	.nv.constant4,"a",@progbits
	.align	8
	.align		8
.nv.constant4:
        /*0000*/ 	.dword	$str
	.align		8
        /*0008*/ 	.dword	$str$1
	.align		8
        /*0010*/ 	.dword	vprintf


//--------------------- .text._Z4SiluPf           --------------------------
	.section	.text._Z4SiluPf,"ax",@progbits
	.align	128
        .global         _Z4SiluPf
        .type           _Z4SiluPf,@function
        .size           _Z4SiluPf,(.L_x_49 - _Z4SiluPf)
        .other          _Z4SiluPf,@"STO_CUDA_ENTRY STV_DEFAULT"
_Z4SiluPf:
.text._Z4SiluPf:
[----:B------:R-:W-:Y:S01]  /*0000*/  LDC R1, c[0x0][0x37c] ;  /* 0x0000df00ff017b82 */ /* 0x000fe20000000800 */
[----:B------:R-:W0:Y:S07]  /*0010*/  S2R R0, SR_TID.X ;  /* 0x0000000000007919 */ /* 0x000e2e0000002100 */
[----:B------:R-:W0:Y:S01]  /*0020*/  S2UR UR6, SR_CTAID.X ;  /* 0x00000000000679c3 */ /* 0x000e220000002500 */
[----:B------:R-:W1:Y:S07]  /*0030*/  LDCU.64 UR4, c[0x0][0x358] ;  /* 0x00006b00ff0477ac */ /* 0x000e6e0008000a00 */
[----:B------:R-:W0:Y:S08]  /*0040*/  LDC R3, c[0x0][0x360] ;  /* 0x0000d800ff037b82 */ /* 0x000e300000000800 */
[----:B------:R-:W2:Y:S01]  /*0050*/  LDC.64 R4, c[0x0][0x380] ;  /* 0x0000e000ff047b82 */ /* 0x000ea20000000a00 */
[----:B0-----:R-:W-:-:S04]  /*0060*/  IMAD R3, R3, UR6, R0 ;  /* 0x0000000603037c24 */ /* 0x001fc8000f8e0200 */
[----:B--2---:R-:W-:-:S05]  /*0070*/  IMAD.WIDE R4, R3, 0x4, R4 ;  /* 0x0000000403047825 */ /* 0x004fca00078e0204 */
[----:B-1----:R-:W2:Y:S01]  /*0080*/  LDG.E R0, desc[UR4][R4.64] ;  /* 0x0000000404007981 */ /* 0x002ea2000c1e1900 */
[----:B------:R-:W-:Y:S01]  /*0090*/  IMAD.MOV.U32 R3, RZ, RZ, 0x3bbb989d ;  /* 0x3bbb989dff037424 */ /* 0x000fe200078e00ff */
[----:B------:R-:W-:Y:S01]  /*00a0*/  BSSY.RECONVERGENT B0, `(.L_x_0) ;  /* 0x000001f000007945 */ /* 0x000fe20003800200 */
[----:B------:R-:W-:Y:S02]  /*00b0*/  IMAD.MOV.U32 R7, RZ, RZ, 0x437c0000 ;  /* 0x437c0000ff077424 */ /* 0x000fe400078e00ff */
[----:B--2---:R-:W-:-:S04]  /*00c0*/  FFMA.SAT R2, R0, R3, 0.5 ;  /* 0x3f00000000027423 */ /* 0x004fc80000002003 */
[----:B------:R-:W-:-:S04]  /*00d0*/  FFMA.RM R2, R2, R7, 12582913 ;  /* 0x4b40000102027423 */ /* 0x000fc80000004007 */
[C---:B------:R-:W-:Y:S01]  /*00e0*/  FADD R3, R2.reuse, -12583039 ;  /* 0xcb40007f02037421 */ /* 0x040fe20000000000 */
[----:B------:R-:W-:-:S03]  /*00f0*/  IMAD.SHL.U32 R2, R2, 0x800000, RZ ;  /* 0x0080000002027824 */ /* 0x000fc600078e00ff */
[----:B------:R-:W-:-:S04]  /*0100*/  FFMA R3, R0, 1.4426950216293334961, -R3 ;  /* 0x3fb8aa3b00037823 */ /* 0x000fc80000000803 */
[----:B------:R-:W-:-:S04]  /*0110*/  FFMA R12, R0, 1.925963033500011079e-08, R3 ;  /* 0x32a57060000c7823 */ /* 0x000fc80000000003 */
[----:B------:R-:W0:Y:S02]  /*0120*/  MUFU.EX2 R3, R12 ;  /* 0x0000000c00037308 */ /* 0x000e240000000800 */
[----:B0-----:R-:W-:Y:S01]  /*0130*/  FMUL R13, R2, R3 ;  /* 0x00000003020d7220 */ /* 0x001fe20000400000 */
[----:B------:R-:W-:-:S05]  /*0140*/  IMAD.MOV.U32 R2, RZ, RZ, 0x1 ;  /* 0x00000001ff027424 */ /* 0x000fca00078e00ff */
[----:B------:R-:W0:Y:S02]  /*0150*/  F2F.F64.F32 R6, R13 ;  /* 0x0000000d00067310 */ /* 0x000e240000201800 */
[----:B0-----:R-:W-:-:S06]  /*0160*/  DADD R6, R6, 1 ;  /* 0x3ff0000006067429 */ /* 0x001fcc0000000000 */
[----:B------:R-:W0:Y:S02]  /*0170*/  MUFU.RCP64H R3, R7 ;  /* 0x0000000700037308 */ /* 0x000e240000001800 */
[----:B0-----:R-:W-:-:S08]  /*0180*/  DFMA R8, -R6, R2, 1 ;  /* 0x3ff000000608742b */ /* 0x001fd00000000102 */
[----:B------:R-:W-:-:S08]  /*0190*/  DFMA R8, R8, R8, R8 ;  /* 0x000000080808722b */ /* 0x000fd00000000008 */
[----:B------:R-:W-:Y:S02]  /*01a0*/  DFMA R2, R2, R8, R2 ;  /* 0x000000080202722b */ /* 0x000fe40000000002 */
[----:B------:R-:W0:Y:S06]  /*01b0*/  F2F.F64.F32 R8, R0 ;  /* 0x0000000000087310 */ /* 0x000e2c0000201800 */
[----:B------:R-:W-:-:S08]  /*01c0*/  DFMA R10, -R6, R2, 1 ;  /* 0x3ff00000060a742b */ /* 0x000fd00000000102 */
[----:B------:R-:W-:Y:S01]  /*01d0*/  DFMA R2, R2, R10, R2 ;  /* 0x0000000a0202722b */ /* 0x000fe20000000002 */
[----:B0-----:R-:W-:-:S07]  /*01e0*/  FSETP.GEU.AND P1, PT, |R9|, 6.5827683646048100446e-37, PT ;  /* 0x036000000900780b */ /* 0x001fce0003f2e200 */
[----:B------:R-:W-:-:S08]  /*01f0*/  DMUL R10, R8, R2 ;  /* 0x00000002080a7228 */ /* 0x000fd00000000000 */
[----:B------:R-:W-:-:S08]  /*0200*/  DFMA R12, -R6, R10, R8 ;  /* 0x0000000a060c722b */ /* 0x000fd00000000108 */
[----:B------:R-:W-:-:S10]  /*0210*/  DFMA R2, R2, R12, R10 ;  /* 0x0000000c0202722b */ /* 0x000fd4000000000a */
[----:B------:R-:W-:-:S05]  /*0220*/  FFMA R10, RZ, R7, R3 ;  /* 0x00000007ff0a7223 */ /* 0x000fca0000000003 */
[----:B------:R-:W-:-:S13]  /*0230*/  FSETP.GT.AND P0, PT, |R10|, 1.469367938527859385e-39, PT ;  /* 0x001000000a00780b */ /* 0x000fda0003f04200 */
[----:B------:R-:W-:Y:S05]  /*0240*/  @P0 BRA P1, `(.L_x_1) ;  /* 0x0000000000100947 */ /* 0x000fea0000800000 */
[----:B------:R-:W-:-:S07]  /*0250*/  MOV R0, 0x270 ;  /* 0x0000027000007802 */ /* 0x000fce0000000f00 */
[----:B------:R-:W-:Y:S05]  /*0260*/  CALL.REL.NOINC `($__internal_0_$__cuda_sm20_div_rn_f64_full) ;  /* 0x0000000000187944 */ /* 0x000fea0003c00000 */
[----:B------:R-:W-:Y:S02]  /*0270*/  IMAD.MOV.U32 R2, RZ, RZ, R12 ;  /* 0x000000ffff027224 */ /* 0x000fe400078e000c */
[----:B------:R-:W-:-:S07]  /*0280*/  IMAD.MOV.U32 R3, RZ, RZ, R13 ;  /* 0x000000ffff037224 */ /* 0x000fce00078e000d */
.L_x_1:
[----:B------:R-:W-:Y:S05]  /*0290*/  BSYNC.RECONVERGENT B0 ;  /* 0x0000000000007941 */ /* 0x000fea0003800200 */
.L_x_0:
[----:B------:R-:W0:Y:S02]  /*02a0*/  F2F.F32.F64 R3, R2 ;  /* 0x0000000200037310 */ /* 0x000e240000301000 */
[----:B0-----:R-:W-:Y:S01]  /*02b0*/  STG.E desc[UR4][R4.64], R3 ;  /* 0x0000000304007986 */ /* 0x001fe2000c101904 */
[----:B------:R-:W-:Y:S05]  /*02c0*/  EXIT ;  /* 0x000000000000794d */ /* 0x000fea0003800000 */
        .weak           $__internal_0_$__cuda_sm20_div_rn_f64_full
        .type           $__internal_0_$__cuda_sm20_div_rn_f64_full,@function
        .size           $__internal_0_$__cuda_sm20_div_rn_f64_full,(.L_x_49 - $__internal_0_$__cuda_sm20_div_rn_f64_full)
$__internal_0_$__cuda_sm20_div_rn_f64_full:
[C---:B------:R-:W-:Y:S01]  /*02d0*/  FSETP.GEU.AND P0, PT, |R7|.reuse, 1.469367938527859385e-39, PT ;  /* 0x001000000700780b */ /* 0x040fe20003f0e200 */
[----:B------:R-:W-:Y:S01]  /*02e0*/  IMAD.MOV.U32 R16, RZ, RZ, 0x1 ;  /* 0x00000001ff107424 */ /* 0x000fe200078e00ff */
[----:B------:R-:W-:Y:S01]  /*02f0*/  LOP3.LUT R2, R7, 0x800fffff, RZ, 0xc0, !PT ;  /* 0x800fffff07027812 */ /* 0x000fe200078ec0ff */
[----:B------:R-:W-:Y:S01]  /*0300*/  BSSY.RECONVERGENT B1, `(.L_x_2) ;  /* 0x0000055000017945 */ /* 0x000fe20003800200 */
[C---:B------:R-:W-:Y:S02]  /*0310*/  FSETP.GEU.AND P2, PT, |R9|.reuse, 1.469367938527859385e-39, PT ;  /* 0x001000000900780b */ /* 0x040fe40003f4e200 */
[----:B------:R-:W-:Y:S01]  /*0320*/  LOP3.LUT R3, R2, 0x3ff00000, RZ, 0xfc, !PT ;  /* 0x3ff0000002037812 */ /* 0x000fe200078efcff */
[----:B------:R-:W-:Y:S01]  /*0330*/  IMAD.MOV.U32 R2, RZ, RZ, R6 ;  /* 0x000000ffff027224 */ /* 0x000fe200078e0006 */
[----:B------:R-:W-:Y:S02]  /*0340*/  LOP3.LUT R12, R9, 0x7ff00000, RZ, 0xc0, !PT ;  /* 0x7ff00000090c7812 */ /* 0x000fe400078ec0ff */
[----:B------:R-:W-:-:S03]  /*0350*/  LOP3.LUT R15, R7, 0x7ff00000, RZ, 0xc0, !PT ;  /* 0x7ff00000070f7812 */ /* 0x000fc600078ec0ff */
[----:B------:R-:W-:Y:S01]  /*0360*/  @!P0 DMUL R2, R6, 8.98846567431157953865e+307 ;  /* 0x7fe0000006028828 */ /* 0x000fe20000000000 */
[----:B------:R-:W-:-:S03]  /*0370*/  ISETP.GE.U32.AND P1, PT, R12, R15, PT ;  /* 0x0000000f0c00720c */ /* 0x000fc60003f26070 */
[----:B------:R-:W-:Y:S01]  /*0380*/  @!P2 LOP3.LUT R13, R7, 0x7ff00000, RZ, 0xc0, !PT ;  /* 0x7ff00000070da812 */ /* 0x000fe200078ec0ff */
[----:B------:R-:W-:Y:S01]  /*0390*/  @!P2 IMAD.MOV.U32 R18, RZ, RZ, RZ ;  /* 0x000000ffff12a224 */ /* 0x000fe200078e00ff */
[----:B------:R-:W0:Y:S02]  /*03a0*/  MUFU.RCP64H R17, R3 ;  /* 0x0000000300117308 */ /* 0x000e240000001800 */
[----:B------:R-:W-:Y:S01]  /*03b0*/  @!P2 ISETP.GE.U32.AND P3, PT, R12, R13, PT ;  /* 0x0000000d0c00a20c */ /* 0x000fe20003f66070 */
[----:B------:R-:W-:-:S05]  /*03c0*/  IMAD.MOV.U32 R13, RZ, RZ, 0x1ca00000 ;  /* 0x1ca00000ff0d7424 */ /* 0x000fca00078e00ff */
[----:B------:R-:W-:-:S04]  /*03d0*/  @!P2 SEL R19, R13, 0x63400000, !P3 ;  /* 0x634000000d13a807 */ /* 0x000fc80005800000 */
[----:B------:R-:W-:-:S04]  /*03e0*/  @!P2 LOP3.LUT R19, R19, 0x80000000, R9, 0xf8, !PT ;  /* 0x800000001313a812 */ /* 0x000fc800078ef809 */
[----:B------:R-:W-:Y:S01]  /*03f0*/  @!P2 LOP3.LUT R19, R19, 0x100000, RZ, 0xfc, !PT ;  /* 0x001000001313a812 */ /* 0x000fe200078efcff */
[----:B0-----:R-:W-:-:S08]  /*0400*/  DFMA R10, R16, -R2, 1 ;  /* 0x3ff00000100a742b */ /* 0x001fd00000000802 */
[----:B------:R-:W-:-:S08]  /*0410*/  DFMA R10, R10, R10, R10 ;  /* 0x0000000a0a0a722b */ /* 0x000fd0000000000a */
[----:B------:R-:W-:Y:S01]  /*0420*/  DFMA R16, R16, R10, R16 ;  /* 0x0000000a1010722b */ /* 0x000fe20000000010 */
[----:B------:R-:W-:Y:S01]  /*0430*/  SEL R11, R13, 0x63400000, !P1 ;  /* 0x634000000d0b7807 */ /* 0x000fe20004800000 */
[----:B------:R-:W-:-:S03]  /*0440*/  IMAD.MOV.U32 R10, RZ, RZ, R8 ;  /* 0x000000ffff0a7224 */ /* 0x000fc600078e0008 */
[----:B------:R-:W-:-:S03]  /*0450*/  LOP3.LUT R11, R11, 0x800fffff, R9, 0xf8, !PT ;  /* 0x800fffff0b0b7812 */ /* 0x000fc600078ef809 */
[----:B------:R-:W-:-:S03]  /*0460*/  DFMA R20, R16, -R2, 1 ;  /* 0x3ff000001014742b */ /* 0x000fc60000000802 */
[----:B------:R-:W-:-:S05]  /*0470*/  @!P2 DFMA R10, R10, 2, -R18 ;  /* 0x400000000a0aa82b */ /* 0x000fca0000000812 */
[----:B------:R-:W-:Y:S01]  /*0480*/  DFMA R16, R16, R20, R16 ;  /* 0x000000141010722b */ /* 0x000fe20000000010 */
[----:B------:R-:W-:Y:S02]  /*0490*/  IMAD.MOV.U32 R21, RZ, RZ, R12 ;  /* 0x000000ffff157224 */ /* 0x000fe400078e000c */
[----:B------:R-:W-:Y:S01]  /*04a0*/  IMAD.MOV.U32 R20, RZ, RZ, R15 ;  /* 0x000000ffff147224 */ /* 0x000fe200078e000f */
[----:B------:R-:W-:Y:S02]  /*04b0*/  @!P0 LOP3.LUT R20, R3, 0x7ff00000, RZ, 0xc0, !PT ;  /* 0x7ff0000003148812 */ /* 0x000fe400078ec0ff */
[----:B------:R-:W-:Y:S02]  /*04c0*/  @!P2 LOP3.LUT R21, R11, 0x7ff00000, RZ, 0xc0, !PT ;  /* 0x7ff000000b15a812 */ /* 0x000fe400078ec0ff */
[----:B------:R-:W-:Y:S01]  /*04d0*/  DMUL R18, R16, R10 ;  /* 0x0000000a10127228 */ /* 0x000fe20000000000 */
[----:B------:R-:W-:Y:S02]  /*04e0*/  VIADD R23, R20, 0xffffffff ;  /* 0xffffffff14177836 */ /* 0x000fe40000000000 */
[----:B------:R-:W-:-:S05]  /*04f0*/  VIADD R22, R21, 0xffffffff ;  /* 0xffffffff15167836 */ /* 0x000fca0000000000 */
[----:B------:R-:W-:Y:S01]  /*0500*/  DFMA R14, R18, -R2, R10 ;  /* 0x80000002120e722b */ /* 0x000fe2000000000a */
[----:B------:R-:W-:-:S04]  /*0510*/  ISETP.GT.U32.AND P0, PT, R22, 0x7feffffe, PT ;  /* 0x7feffffe1600780c */ /* 0x000fc80003f04070 */
[----:B------:R-:W-:-:S03]  /*0520*/  ISETP.GT.U32.OR P0, PT, R23, 0x7feffffe, P0 ;  /* 0x7feffffe1700780c */ /* 0x000fc60000704470 */
[----:B------:R-:W-:-:S10]  /*0530*/  DFMA R14, R16, R14, R18 ;  /* 0x0000000e100e722b */ /* 0x000fd40000000012 */
[----:B------:R-:W-:Y:S05]  /*0540*/  @P0 BRA `(.L_x_3) ;  /* 0x00000000006c0947 */ /* 0x000fea0003800000 */
[----:B------:R-:W-:-:S04]  /*0550*/  LOP3.LUT R9, R7, 0x7ff00000, RZ, 0xc0, !PT ;  /* 0x7ff0000007097812 */ /* 0x000fc800078ec0ff */
[CC--:B------:R-:W-:Y:S02]  /*0560*/  VIADDMNMX R8, R12.reuse, -R9.reuse, 0xb9600000, !PT ;  /* 0xb96000000c087446 */ /* 0x0c0fe40007800909 */
[----:B------:R-:W-:Y:S02]  /*0570*/  ISETP.GE.U32.AND P0, PT, R12, R9, PT ;  /* 0x000000090c00720c */ /* 0x000fe40003f06070 */
[----:B------:R-:W-:Y:S02]  /*0580*/  VIMNMX R8, PT, PT, R8, 0x46a00000, PT ;  /* 0x46a0000008087848 */ /* 0x000fe40003fe0100 */
[----:B------:R-:W-:-:S05]  /*0590*/  SEL R13, R13, 0x63400000, !P0 ;  /* 0x634000000d0d7807 */ /* 0x000fca0004000000 */
[----:B------:R-:W-:Y:S02]  /*05a0*/  IMAD.IADD R16, R8, 0x1, -R13 ;  /* 0x0000000108107824 */ /* 0x000fe400078e0a0d */
[----:B------:R-:W-:Y:S02]  /*05b0*/  IMAD.MOV.U32 R8, RZ, RZ, RZ ;  /* 0x000000ffff087224 */ /* 0x000fe400078e00ff */
[----:B------:R-:W-:-:S06]  /*05c0*/  VIADD R9, R16, 0x7fe00000 ;  /* 0x7fe0000010097836 */ /* 0x000fcc0000000000 */
[----:B------:R-:W-:-:S10]  /*05d0*/  DMUL R12, R14, R8 ;  /* 0x000000080e0c7228 */ /* 0x000fd40000000000 */
[----:B------:R-:W-:-:S13]  /*05e0*/  FSETP.GTU.AND P0, PT, |R13|, 1.469367938527859385e-39, PT ;  /* 0x001000000d00780b */ /* 0x000fda0003f0c200 */
[----:B------:R-:W-:Y:S05]  /*05f0*/  @P0 BRA `(.L_x_4) ;  /* 0x0000000000940947 */ /* 0x000fea0003800000 */
[----:B------:R-:W-:Y:S01]  /*0600*/  DFMA R2, R14, -R2, R10 ;  /* 0x800000020e02722b */ /* 0x000fe2000000000a */
[----:B------:R-:W-:-:S09]  /*0610*/  IMAD.MOV.U32 R8, RZ, RZ, RZ ;  /* 0x000000ffff087224 */ /* 0x000fd200078e00ff */
[C---:B------:R-:W-:Y:S02]  /*0620*/  FSETP.NEU.AND P0, PT, R3.reuse, RZ, PT ;  /* 0x000000ff0300720b */ /* 0x040fe40003f0d000 */
[----:B------:R-:W-:-:S04]  /*0630*/  LOP3.LUT R7, R3, 0x80000000, R7, 0x48, !PT ;  /* 0x8000000003077812 */ /* 0x000fc800078e4807 */
[----:B------:R-:W-:-:S07]  /*0640*/  LOP3.LUT R9, R7, R9, RZ, 0xfc, !PT ;  /* 0x0000000907097212 */ /* 0x000fce00078efcff */
[----:B------:R-:W-:Y:S05]  /*0650*/  @!P0 BRA `(.L_x_4) ;  /* 0x00000000007c8947 */ /* 0x000fea0003800000 */
[----:B------:R-:W-:Y:S01]  /*0660*/  IMAD.MOV R3, RZ, RZ, -R16 ;  /* 0x000000ffff037224 */ /* 0x000fe200078e0a10 */
[----:B------:R-:W-:Y:S01]  /*0670*/  DMUL.RP R8, R14, R8 ;  /* 0x000000080e087228 */ /* 0x000fe20000008000 */
[----:B------:R-:W-:-:S06]  /*0680*/  IMAD.MOV.U32 R2, RZ, RZ, RZ ;  /* 0x000000ffff027224 */ /* 0x000fcc00078e00ff */
[----:B------:R-:W-:-:S03]  /*0690*/  DFMA R2, R12, -R2, R14 ;  /* 0x800000020c02722b */ /* 0x000fc6000000000e */
[----:B------:R-:W-:-:S03]  /*06a0*/  LOP3.LUT R7, R9, R7, RZ, 0x3c, !PT ;  /* 0x0000000709077212 */ /* 0x000fc600078e3cff */
[----:B------:R-:W-:-:S04]  /*06b0*/  IADD3 R2, PT, PT, -R16, -0x43300000, RZ ;  /* 0xbcd0000010027810 */ /* 0x000fc80007ffe1ff */
[----:B------:R-:W-:-:S04]  /*06c0*/  FSETP.NEU.AND P0, PT, |R3|, R2, PT ;  /* 0x000000020300720b */ /* 0x000fc80003f0d200 */
[----:B------:R-:W-:Y:S02]  /*06d0*/  FSEL R12, R8, R12, !P0 ;  /* 0x0000000c080c7208 */ /* 0x000fe40004000000 */
[----:B------:R-:W-:Y:S01]  /*06e0*/  FSEL R13, R7, R13, !P0 ;  /* 0x0000000d070d7208 */ /* 0x000fe20004000000 */
[----:B------:R-:W-:Y:S06]  /*06f0*/  BRA `(.L_x_4) ;  /* 0x0000000000547947 */ /* 0x000fec0003800000 */
.L_x_3:
[----:B------:R-:W-:-:S14]  /*0700*/  DSETP.NAN.AND P0, PT, R8, R8, PT ;  /* 0x000000080800722a */ /* 0x000fdc0003f08000 */
[----:B------:R-:W-:Y:S05]  /*0710*/  @P0 BRA `(.L_x_5) ;  /* 0x0000000000440947 */ /* 0x000fea0003800000 */
[----:B------:R-:W-:-:S14]  /*0720*/  DSETP.NAN.AND P0, PT, R6, R6, PT ;  /* 0x000000060600722a */ /* 0x000fdc0003f08000 */
[----:B------:R-:W-:Y:S05]  /*0730*/  @P0 BRA `(.L_x_6) ;  /* 0x0000000000300947 */ /* 0x000fea0003800000 */
[----:B------:R-:W-:Y:S01]  /*0740*/  ISETP.NE.AND P0, PT, R21, R20, PT ;  /* 0x000000141500720c */ /* 0x000fe20003f05270 */
[----:B------:R-:W-:Y:S02]  /*0750*/  IMAD.MOV.U32 R12, RZ, RZ, 0x0 ;  /* 0x00000000ff0c7424 */ /* 0x000fe400078e00ff */
[----:B------:R-:W-:-:S10]  /*0760*/  IMAD.MOV.U32 R13, RZ, RZ, -0x80000 ;  /* 0xfff80000ff0d7424 */ /* 0x000fd400078e00ff */
[----:B------:R-:W-:Y:S05]  /*0770*/  @!P0 BRA `(.L_x_4) ;  /* 0x0000000000348947 */ /* 0x000fea0003800000 */
[----:B------:R-:W-:Y:S02]  /*0780*/  ISETP.NE.AND P0, PT, R21, 0x7ff00000, PT ;  /* 0x7ff000001500780c */ /* 0x000fe40003f05270 */
[----:B------:R-:W-:Y:S02]  /*0790*/  LOP3.LUT R13, R9, 0x80000000, R7, 0x48, !PT ;  /* 0x80000000090d7812 */ /* 0x000fe400078e4807 */
[----:B------:R-:W-:-:S13]  /*07a0*/  ISETP.EQ.OR P0, PT, R20, RZ, !P0 ;  /* 0x000000ff1400720c */ /* 0x000fda0004702670 */
[----:B------:R-:W-:Y:S01]  /*07b0*/  @P0 LOP3.LUT R2, R13, 0x7ff00000, RZ, 0xfc, !PT ;  /* 0x7ff000000d020812 */ /* 0x000fe200078efcff */
[----:B------:R-:W-:Y:S02]  /*07c0*/  @!P0 IMAD.MOV.U32 R12, RZ, RZ, RZ ;  /* 0x000000ffff0c8224 */ /* 0x000fe400078e00ff */
[----:B------:R-:W-:Y:S02]  /*07d0*/  @P0 IMAD.MOV.U32 R12, RZ, RZ, RZ ;  /* 0x000000ffff0c0224 */ /* 0x000fe400078e00ff */
[----:B------:R-:W-:Y:S01]  /*07e0*/  @P0 IMAD.MOV.U32 R13, RZ, RZ, R2 ;  /* 0x000000ffff0d0224 */ /* 0x000fe200078e0002 */
[----:B------:R-:W-:Y:S06]  /*07f0*/  BRA `(.L_x_4) ;  /* 0x0000000000147947 */ /* 0x000fec0003800000 */
.L_x_6:
[----:B------:R-:W-:Y:S01]  /*0800*/  LOP3.LUT R13, R7, 0x80000, RZ, 0xfc, !PT ;  /* 0x00080000070d7812 */ /* 0x000fe200078efcff */
[----:B------:R-:W-:Y:S01]  /*0810*/  IMAD.MOV.U32 R12, RZ, RZ, R6 ;  /* 0x000000ffff0c7224 */ /* 0x000fe200078e0006 */
[----:B------:R-:W-:Y:S06]  /*0820*/  BRA `(.L_x_4) ;  /* 0x0000000000087947 */ /* 0x000fec0003800000 */
.L_x_5:
[----:B------:R-:W-:Y:S01]  /*0830*/  LOP3.LUT R13, R9, 0x80000, RZ, 0xfc, !PT ;  /* 0x00080000090d7812 */ /* 0x000fe200078efcff */
[----:B------:R-:W-:-:S07]  /*0840*/  IMAD.MOV.U32 R12, RZ, RZ, R8 ;  /* 0x000000ffff0c7224 */ /* 0x000fce00078e0008 */
.L_x_4:
[----:B------:R-:W-:Y:S05]  /*0850*/  BSYNC.RECONVERGENT B1 ;  /* 0x0000000000017941 */ /* 0x000fea0003800200 */
.L_x_2:
[----:B------:R-:W-:Y:S02]  /*0860*/  IMAD.MOV.U32 R2, RZ, RZ, R0 ;  /* 0x000000ffff027224 */ /* 0x000fe400078e0000 */
[----:B------:R-:W-:-:S04]  /*0870*/  IMAD.MOV.U32 R3, RZ, RZ, 0x0 ;  /* 0x00000000ff037424 */ /* 0x000fc800078e00ff */
[----:B------:R-:W-:Y:S05]  /*0880*/  RET.REL.NODEC R2 `(_Z4SiluPf) ;  /* 0xfffffff402dc7950 */ /* 0x000fea0003c3ffff */
.L_x_7:
[----:B------:R-:W-:-:S00]  /*0890*/  BRA `(.L_x_7) ;  /* 0xfffffffc00fc7947 */ /* 0x000fc0000383ffff */
[----:B------:R-:W-:-:S00]  /*08a0*/  NOP ;  /* 0x0000000000007918 */ /* 0x000fc00000000000 */
        /* <DEDUP_REMOVED lines=13> */
.L_x_49:


//--------------------- .text._Z4GeluPf           --------------------------
	.section	.text._Z4GeluPf,"ax",@progbits
	.align	128
        .global         _Z4GeluPf
        .type           _Z4GeluPf,@function
        .size           _Z4GeluPf,(.L_x_50 - _Z4GeluPf)
        .other          _Z4GeluPf,@"STO_CUDA_ENTRY STV_DEFAULT"
_Z4GeluPf:
.text._Z4GeluPf:
        /* <DEDUP_REMOVED lines=9> */
[----:B------:R-:W-:Y:S02]  /*0090*/  HFMA2 R3, -RZ, RZ, 0.96630859375, -0.0022525787353515625 ;  /* 0x3bbb989dff037431 */ /* 0x000fe400000001ff */
[----:B------:R-:W-:Y:S01]  /*00a0*/  IMAD.MOV.U32 R7, RZ, RZ, 0x437c0000 ;  /* 0x437c0000ff077424 */ /* 0x000fe200078e00ff */
[----:B------:R-:W-:Y:S02]  /*00b0*/  BSSY.RECONVERGENT B0, `(.L_x_8) ;  /* 0x000001e000007945 */ /* 0x000fe40003800200 */
[----:B--2---:R-:W-:-:S04]  /*00c0*/  FFMA.SAT R0, R2, -R3, 0.5 ;  /* 0x3f00000002007423 */ /* 0x004fc80000002803 */
[----:B------:R-:W-:Y:S01]  /*00d0*/  FFMA.RM R6, R0, R7, 12582913 ;  /* 0x4b40000100067423 */ /* 0x000fe20000004007 */
[----:B------:R-:W-:-:S03]  /*00e0*/  FFMA.SAT R0, R2, R3, 0.5 ;  /* 0x3f00000002007423 */ /* 0x000fc60000002003 */
[----:B------:R-:W-:Y:S01]  /*00f0*/  FADD R3, R6, -12583039 ;  /* 0xcb40007f06037421 */ /* 0x000fe20000000000 */
[----:B------:R-:W-:Y:S01]  /*0100*/  FFMA.RM R0, R0, R7, 12582913 ;  /* 0x4b40000100007423 */ /* 0x000fe20000004007 */
[----:B------:R-:W-:Y:S02]  /*0110*/  SHF.L.U32 R6, R6, 0x17, RZ ;  /* 0x0000001706067819 */ /* 0x000fe400000006ff */
[----:B------:R-:W-:Y:S01]  /*0120*/  FFMA R7, R2, -1.4426950216293334961, -R3 ;  /* 0xbfb8aa3b02077823 */ /* 0x000fe20000000803 */
[C---:B------:R-:W-:Y:S01]  /*0130*/  FADD R3, R0.reuse, -12583039 ;  /* 0xcb40007f00037421 */ /* 0x040fe20000000000 */
[----:B------:R-:W-:Y:S02]  /*0140*/  IMAD.SHL.U32 R0, R0, 0x800000, RZ ;  /* 0x0080000000007824 */ /* 0x000fe400078e00ff */
[C---:B------:R-:W-:Y:S01]  /*0150*/  FFMA R7, R2.reuse, -1.925963033500011079e-08, R7 ;  /* 0xb2a5706002077823 */ /* 0x040fe20000000007 */
[----:B------:R-:W-:-:S04]  /*0160*/  FFMA R3, R2, 1.4426950216293334961, -R3 ;  /* 0x3fb8aa3b02037823 */ /* 0x000fc80000000803 */
[----:B------:R-:W-:Y:S01]  /*0170*/  FFMA R3, R2, 1.925963033500011079e-08, R3 ;  /* 0x32a5706002037823 */ /* 0x000fe20000000003 */
[----:B------:R-:W0:Y:S08]  /*0180*/  MUFU.EX2 R7, R7 ;  /* 0x0000000700077308 */ /* 0x000e300000000800 */
[----:B------:R-:W1:Y:S01]  /*0190*/  MUFU.EX2 R3, R3 ;  /* 0x0000000300037308 */ /* 0x000e620000000800 */
[----:B0-----:R-:W-:-:S04]  /*01a0*/  FMUL R9, R6, R7 ;  /* 0x0000000706097220 */ /* 0x001fc80000400000 */
[CCC-:B-1----:R-:W-:Y:S01]  /*01b0*/  FFMA R11, R0.reuse, R3.reuse, R9.reuse ;  /* 0x00000003000b7223 */ /* 0x1c2fe20000000009 */
[----:B------:R-:W-:-:S03]  /*01c0*/  FFMA R0, R0, R3, -R9 ;  /* 0x0000000300007223 */ /* 0x000fc60000000809 */
[----:B------:R-:W0:Y:S08]  /*01d0*/  MUFU.RCP R6, R11 ;  /* 0x0000000b00067308 */ /* 0x000e300000001000 */
[----:B------:R-:W1:Y:S01]  /*01e0*/  FCHK P0, R0, R11 ;  /* 0x0000000b00007302 */ /* 0x000e620000000000 */
[----:B0-----:R-:W-:-:S04]  /*01f0*/  FFMA R13, -R11, R6, 1 ;  /* 0x3f8000000b0d7423 */ /* 0x001fc80000000106 */
[----:B------:R-:W-:-:S04]  /*0200*/  FFMA R13, R6, R13, R6 ;  /* 0x0000000d060d7223 */ /* 0x000fc80000000006 */
[----:B------:R-:W-:-:S04]  /*0210*/  FFMA R6, R0, R13, RZ ;  /* 0x0000000d00067223 */ /* 0x000fc800000000ff */
[----:B------:R-:W-:-:S04]  /*0220*/  FFMA R3, -R11, R6, R0 ;  /* 0x000000060b037223 */ /* 0x000fc80000000100 */
[----:B------:R-:W-:Y:S01]  /*0230*/  FFMA R3, R13, R3, R6 ;  /* 0x000000030d037223 */ /* 0x000fe20000000006 */
[----:B-1----:R-:W-:Y:S06]  /*0240*/  @!P0 BRA `(.L_x_9) ;  /* 0x0000000000108947 */ /* 0x002fec0003800000 */
[----:B------:R-:W-:Y:S02]  /*0250*/  MOV R3, R11 ;  /* 0x0000000b00037202 */ /* 0x000fe40000000f00 */
[----:B------:R-:W-:-:S07]  /*0260*/  MOV R8, 0x280 ;  /* 0x0000028000087802 */ /* 0x000fce0000000f00 */
[----:B------:R-:W-:Y:S05]  /*0270*/  CALL.REL.NOINC `($__internal_1_$__cuda_sm3x_div_rn_noftz_f32_slowpath) ;  /* 0x0000000000ac7944 */ /* 0x000fea0003c00000 */
[----:B------:R-:W-:-:S07]  /*0280*/  IMAD.MOV.U32 R3, RZ, RZ, R0 ;  /* 0x000000ffff037224 */ /* 0x000fce00078e0000 */
.L_x_9:
[----:B------:R-:W-:Y:S05]  /*0290*/  BSYNC.RECONVERGENT B0 ;  /* 0x0000000000007941 */ /* 0x000fea0003800200 */
.L_x_8:
[----:B------:R-:W-:Y:S01]  /*02a0*/  MOV R6, 0x3bbb989d ;  /* 0x3bbb989d00067802 */ /* 0x000fe20000000f00 */
[----:B------:R-:W-:Y:S01]  /*02b0*/  IMAD.MOV.U32 R9, RZ, RZ, 0x437c0000 ;  /* 0x437c0000ff097424 */ /* 0x000fe200078e00ff */
[----:B------:R-:W-:Y:S03]  /*02c0*/  BSSY.RECONVERGENT B0, `(.L_x_10) ;  /* 0x0000020000007945 */ /* 0x000fe60003800200 */
[----:B------:R-:W-:-:S04]  /*02d0*/  FFMA.SAT R0, R3, -R6, 0.5 ;  /* 0x3f00000003007423 */ /* 0x000fc80000002806 */
[----:B------:R-:W-:Y:S01]  /*02e0*/  FFMA.RM R7, R0, R9, 12582913 ;  /* 0x4b40000100077423 */ /* 0x000fe20000004009 */
[----:B------:R-:W-:-:S03]  /*02f0*/  FFMA.SAT R0, R3, R6, 0.5 ;  /* 0x3f00000003007423 */ /* 0x000fc60000002006 */
[C---:B------:R-:W-:Y:S01]  /*0300*/  FADD R6, R7.reuse, -12583039 ;  /* 0xcb40007f07067421 */ /* 0x040fe20000000000 */
[----:B------:R-:W-:Y:S01]  /*0310*/  FFMA.RM R0, R0, R9, 12582913 ;  /* 0x4b40000100007423 */ /* 0x000fe20000004009 */
[----:B------:R-:W-:Y:S02]  /*0320*/  SHF.L.U32 R7, R7, 0x17, RZ ;  /* 0x0000001707077819 */ /* 0x000fe400000006ff */
[C---:B------:R-:W-:Y:S01]  /*0330*/  FFMA R8, R3.reuse, -1.4426950216293334961, -R6 ;  /* 0xbfb8aa3b03087823 */ /* 0x040fe20000000806 */
[C---:B------:R-:W-:Y:S01]  /*0340*/  FADD R6, R0.reuse, -12583039 ;  /* 0xcb40007f00067421 */ /* 0x040fe20000000000 */
[----:B------:R-:W-:Y:S02]  /*0350*/  IMAD.SHL.U32 R0, R0, 0x800000, RZ ;  /* 0x0080000000007824 */ /* 0x000fe400078e00ff */
[C---:B------:R-:W-:Y:S01]  /*0360*/  FFMA R8, R3.reuse, -1.925963033500011079e-08, R8 ;  /* 0xb2a5706003087823 */ /* 0x040fe20000000008 */
[----:B------:R-:W-:-:S04]  /*0370*/  FFMA R6, R3, 1.4426950216293334961, -R6 ;  /* 0x3fb8aa3b03067823 */ /* 0x000fc80000000806 */
[----:B------:R-:W-:Y:S01]  /*0380*/  FFMA R3, R3, 1.925963033500011079e-08, R6 ;  /* 0x32a5706003037823 */ /* 0x000fe20000000006 */
[----:B------:R-:W0:Y:S08]  /*0390*/  MUFU.EX2 R8, R8 ;  /* 0x0000000800087308 */ /* 0x000e300000000800 */
[----:B------:R-:W1:Y:S01]  /*03a0*/  MUFU.EX2 R3, R3 ;  /* 0x0000000300037308 */ /* 0x000e620000000800 */
[----:B0-----:R-:W-:-:S07]  /*03b0*/  FMUL R9, R7, R8 ;  /* 0x0000000807097220 */ /* 0x001fce0000400000 */
[----:B------:R-:W0:Y:S01]  /*03c0*/  F2F.F64.F32 R6, R2 ;  /* 0x0000000200067310 */ /* 0x000e220000201800 */
[CCC-:B-1----:R-:W-:Y:S01]  /*03d0*/  FFMA R13, R0.reuse, R3.reuse, R9.reuse ;  /* 0x00000003000d7223 */ /* 0x1c2fe20000000009 */
[----:B------:R-:W-:-:S06]  /*03e0*/  FFMA R0, R0, R3, -R9 ;  /* 0x0000000300007223 */ /* 0x000fcc0000000809 */
[----:B------:R-:W1:Y:S01]  /*03f0*/  MUFU.RCP R10, R13 ;  /* 0x0000000d000a7308 */ /* 0x000e620000001000 */
[----:B0-----:R-:W-:-:S07]  /*0400*/  DMUL R6, R6, 0.5 ;  /* 0x3fe0000006067828 */ /* 0x001fce0000000000 */
[----:B------:R-:W0:Y:S01]  /*0410*/  FCHK P0, R0, R13 ;  /* 0x0000000d00007302 */ /* 0x000e220000000000 */
[----:B-1----:R-:W-:-:S04]  /*0420*/  FFMA R11, -R13, R10, 1 ;  /* 0x3f8000000d0b7423 */ /* 0x002fc8000000010a */
[----:B------:R-:W-:-:S04]  /*0430*/  FFMA R11, R10, R11, R10 ;  /* 0x0000000b0a0b7223 */ /* 0x000fc8000000000a */
[----:B------:R-:W-:-:S04]  /*0440*/  FFMA R8, R0, R11, RZ ;  /* 0x0000000b00087223 */ /* 0x000fc800000000ff */
[----:B------:R-:W-:-:S04]  /*0450*/  FFMA R3, -R13, R8, R0 ;  /* 0x000000080d037223 */ /* 0x000fc80000000100 */
[----:B------:R-:W-:Y:S01]  /*0460*/  FFMA R8, R11, R3, R8 ;  /* 0x000000030b087223 */ /* 0x000fe20000000008 */
[----:B0-----:R-:W-:Y:S06]  /*0470*/  @!P0 BRA `(.L_x_11) ;  /* 0x0000000000108947 */ /* 0x001fec0003800000 */
[----:B------:R-:W-:Y:S02]  /*0480*/  MOV R3, R13 ;  /* 0x0000000d00037202 */ /* 0x000fe40000000f00 */
[----:B------:R-:W-:-:S07]  /*0490*/  MOV R8, 0x4b0 ;  /* 0x000004b000087802 */ /* 0x000fce0000000f00 */
[----:B------:R-:W-:Y:S05]  /*04a0*/  CALL.REL.NOINC `($__internal_1_$__cuda_sm3x_div_rn_noftz_f32_slowpath) ;  /* 0x0000000000207944 */ /* 0x000fea0003c00000 */
[----:B------:R-:W-:-:S07]  /*04b0*/  IMAD.MOV.U32 R8, RZ, RZ, R0 ;  /* 0x000000ffff087224 */ /* 0x000fce00078e0000 */
.L_x_11:
[----:B------:R-:W-:Y:S05]  /*04c0*/  BSYNC.RECONVERGENT B0 ;  /* 0x0000000000007941 */ /* 0x000fea0003800200 */
.L_x_10:
[----:B------:R-:W0:Y:S02]  /*04d0*/  F2F.F64.F32 R2, R8 ;  /* 0x0000000800027310 */ /* 0x000e240000201800 */
[----:B0-----:R-:W-:-:S08]  /*04e0*/  DADD R2, R2, 1 ;  /* 0x3ff0000002027429 */ /* 0x001fd00000000000 */
[----:B------:R-:W-:-:S10]  /*04f0*/  DMUL R2, R6, R2 ;  /* 0x0000000206027228 */ /* 0x000fd40000000000 */
[----:B------:R-:W0:Y:S02]  /*0500*/  F2F.F32.F64 R3, R2 ;  /* 0x0000000200037310 */ /* 0x000e240000301000 */
[----:B0-----:R-:W-:Y:S01]  /*0510*/  STG.E desc[UR4][R4.64], R3 ;  /* 0x0000000304007986 */ /* 0x001fe2000c101904 */
[----:B------:R-:W-:Y:S05]  /*0520*/  EXIT ;  /* 0x000000000000794d */ /* 0x000fea0003800000 */
        .weak           $__internal_1_$__cuda_sm3x_div_rn_noftz_f32_slowpath
        .type           $__internal_1_$__cuda_sm3x_div_rn_noftz_f32_slowpath,@function
        .size           $__internal_1_$__cuda_sm3x_div_rn_noftz_f32_slowpath,(.L_x_50 - $__internal_1_$__cuda_sm3x_div_rn_noftz_f32_slowpath)
$__internal_1_$__cuda_sm3x_div_rn_noftz_f32_slowpath:
[----:B------:R-:W-:Y:S01]  /*0530*/  SHF.R.U32.HI R10, RZ, 0x17, R3 ;  /* 0x00000017ff0a7819 */ /* 0x000fe20000011603 */
[----:B------:R-:W-:Y:S01]  /*0540*/  BSSY.RECONVERGENT B1, `(.L_x_12) ;  /* 0x0000062000017945 */ /* 0x000fe20003800200 */
[----:B------:R-:W-:Y:S02]  /*0550*/  SHF.R.U32.HI R9, RZ, 0x17, R0 ;  /* 0x00000017ff097819 */ /* 0x000fe40000011600 */
[----:B------:R-:W-:Y:S02]  /*0560*/  LOP3.LUT R14, R10, 0xff, RZ, 0xc0, !PT ;  /* 0x000000ff0a0e7812 */ /* 0x000fe400078ec0ff */
[----:B------:R-:W-:Y:S02]  /*0570*/  LOP3.LUT R12, R9, 0xff, RZ, 0xc0, !PT ;  /* 0x000000ff090c7812 */ /* 0x000fe400078ec0ff */
[----:B------:R-:W-:-:S03]  /*0580*/  IADD3 R11, PT, PT, R14, -0x1, RZ ;  /* 0xffffffff0e0b7810 */ /* 0x000fc60007ffe0ff */
[----:B------:R-:W-:Y:S01]  /*0590*/  VIADD R10, R12, 0xffffffff ;  /* 0xffffffff0c0a7836 */ /* 0x000fe20000000000 */
[----:B------:R-:W-:-:S04]  /*05a0*/  ISETP.GT.U32.AND P0, PT, R11, 0xfd, PT ;  /* 0x000000fd0b00780c */ /* 0x000fc80003f04070 */
[----:B------:R-:W-:-:S13]  /*05b0*/  ISETP.GT.U32.OR P0, PT, R10, 0xfd, P0 ;  /* 0x000000fd0a00780c */ /* 0x000fda0000704470 */
[----:B------:R-:W-:Y:S01]  /*05c0*/  @!P0 MOV R9, RZ ;  /* 0x000000ff00098202 */ /* 0x000fe20000000f00 */
[----:B------:R-:W-:Y:S06]  /*05d0*/  @!P0 BRA `(.L_x_13) ;  /* 0x00000000005c8947 */ /* 0x000fec0003800000 */
[----:B------:R-:W-:Y:S02]  /*05e0*/  FSETP.GTU.FTZ.AND P0, PT, |R0|, +INF , PT ;  /* 0x7f8000000000780b */ /* 0x000fe40003f1c200 */
[----:B------:R-:W-:-:S04]  /*05f0*/  FSETP.GTU.FTZ.AND P1, PT, |R3|, +INF , PT ;  /* 0x7f8000000300780b */ /* 0x000fc80003f3c200 */
[----:B------:R-:W-:-:S13]  /*0600*/  PLOP3.LUT P0, PT, P0, P1, PT, 0xf8, 0x8f ;  /* 0x00000000008f781c */ /* 0x000fda0000703f70 */
[----:B------:R-:W-:Y:S05]  /*0610*/  @P0 BRA `(.L_x_14) ;  /* 0x00000004004c0947 */ /* 0x000fea0003800000 */
[----:B------:R-:W-:-:S13]  /*0620*/  LOP3.LUT P0, RZ, R3, 0x7fffffff, R0, 0xc8, !PT ;  /* 0x7fffffff03ff7812 */ /* 0x000fda000780c800 */
[----:B------:R-:W-:Y:S05]  /*0630*/  @!P0 BRA `(.L_x_15) ;  /* 0x00000004003c8947 */ /* 0x000fea0003800000 */
[C---:B------:R-:W-:Y:S02]  /*0640*/  FSETP.NEU.FTZ.AND P2, PT, |R0|.reuse, +INF , PT ;  /* 0x7f8000000000780b */ /* 0x040fe40003f5d200 */
[----:B------:R-:W-:Y:S02]  /*0650*/  FSETP.NEU.FTZ.AND P1, PT, |R3|, +INF , PT ;  /* 0x7f8000000300780b */ /* 0x000fe40003f3d200 */
[----:B------:R-:W-:-:S11]  /*0660*/  FSETP.NEU.FTZ.AND P0, PT, |R0|, +INF , PT ;  /* 0x7f8000000000780b */ /* 0x000fd60003f1d200 */
[----:B------:R-:W-:Y:S05]  /*0670*/  @!P1 BRA !P2, `(.L_x_15) ;  /* 0x00000004002c9947 */ /* 0x000fea0005000000 */
[----:B------:R-:W-:-:S04]  /*0680*/  LOP3.LUT P2, RZ, R0, 0x7fffffff, RZ, 0xc0, !PT ;  /* 0x7fffffff00ff7812 */ /* 0x000fc8000784c0ff */
[----:B------:R-:W-:-:S13]  /*0690*/  PLOP3.LUT P1, PT, P1, P2, PT, 0x2f, 0xf2 ;  /* 0x0000000000f2781c */ /* 0x000fda0000f24577 */
[----:B------:R-:W-:Y:S05]  /*06a0*/  @P1 BRA `(.L_x_16) ;  /* 0x0000000400181947 */ /* 0x000fea0003800000 */
[----:B------:R-:W-:-:S04]  /*06b0*/  LOP3.LUT P1, RZ, R3, 0x7fffffff, RZ, 0xc0, !PT ;  /* 0x7fffffff03ff7812 */ /* 0x000fc8000782c0ff */
[----:B------:R-:W-:-:S13]  /*06c0*/  PLOP3.LUT P0, PT, P0, P1, PT, 0x2f, 0xf2 ;  /* 0x0000000000f2781c */ /* 0x000fda0000702577 */
[----:B------:R-:W-:Y:S05]  /*06d0*/  @P0 BRA `(.L_x_17) ;  /* 0x0000000400000947 */ /* 0x000fea0003800000 */
[----:B------:R-:W-:Y:S02]  /*06e0*/  ISETP.GE.AND P0, PT, R10, RZ, PT ;  /* 0x000000ff0a00720c */ /* 0x000fe40003f06270 */
[----:B------:R-:W-:-:S11]  /*06f0*/  ISETP.GE.AND P1, PT, R11, RZ, PT ;  /* 0x000000ff0b00720c */ /* 0x000fd60003f26270 */
[----:B------:R-:W-:Y:S01]  /*0700*/  @P0 IMAD.MOV.U32 R9, RZ, RZ, RZ ;  /* 0x000000ffff090224 */ /* 0x000fe200078e00ff */
[----:B------:R-:W-:Y:S01]  /*0710*/  @!P0 MOV R9, 0xffffffc0 ;  /* 0xffffffc000098802 */ /* 0x000fe20000000f00 */
[----:B------:R-:W-:Y:S01]  /*0720*/  @!P0 FFMA R0, R0, 1.84467440737095516160e+19, RZ ;  /* 0x5f80000000008823 */ /* 0x000fe200000000ff */
[----:B------:R-:W-:-:S03]  /*0730*/  @!P1 FFMA R3, R3, 1.84467440737095516160e+19, RZ ;  /* 0x5f80000003039823 */ /* 0x000fc600000000ff */
[----:B------:R-:W-:-:S07]  /*0740*/  @!P1 VIADD R9, R9, 0x40 ;  /* 0x0000004009099836 */ /* 0x000fce0000000000 */
.L_x_13:
[----:B------:R-:W-:Y:S01]  /*0750*/  LEA R10, R14, 0xc0800000, 0x17 ;  /* 0xc08000000e0a7811 */ /* 0x000fe200078eb8ff */
[----:B------:R-:W-:Y:S03]  /*0760*/  BSSY.RECONVERGENT B2, `(.L_x_18) ;  /* 0x0000036000027945 */ /* 0x000fe60003800200 */
[----:B------:R-:W-:Y:S01]  /*0770*/  IADD3 R10, PT, PT, -R10, R3, RZ ;  /* 0x000000030a0a7210 */ /* 0x000fe20007ffe1ff */
[----:B------:R-:W-:-:S03]  /*0780*/  VIADD R3, R12, 0xffffff81 ;  /* 0xffffff810c037836 */ /* 0x000fc60000000000 */
[----:B------:R0:W1:Y:S01]  /*0790*/  MUFU.RCP R11, R10 ;  /* 0x0000000a000b7308 */ /* 0x0000620000001000 */
[----:B------:R-:W-:Y:S01]  /*07a0*/  FADD.FTZ R13, -R10, -RZ ;  /* 0x800000ff0a0d7221 */ /* 0x000fe20000010100 */
[C---:B------:R-:W-:Y:S01]  /*07b0*/  IMAD R0, R3.reuse, -0x800000, R0 ;  /* 0xff80000003007824 */ /* 0x040fe200078e0200 */
[----:B0-----:R-:W-:-:S04]  /*07c0*/  IADD3 R10, PT, PT, R3, 0x7f, -R14 ;  /* 0x0000007f030a7810 */ /* 0x001fc80007ffe80e */
[----:B------:R-:W-:Y:S01]  /*07d0*/  IADD3 R10, PT, PT, R10, R9, RZ ;  /* 0x000000090a0a7210 */ /* 0x000fe20007ffe0ff */
[----:B-1----:R-:W-:-:S04]  /*07e0*/  FFMA R12, R11, R13, 1 ;  /* 0x3f8000000b0c7423 */ /* 0x002fc8000000000d */
[----:B------:R-:W-:-:S04]  /*07f0*/  FFMA R16, R11, R12, R11 ;  /* 0x0000000c0b107223 */ /* 0x000fc8000000000b */
[----:B------:R-:W-:-:S04]  /*0800*/  FFMA R11, R0, R16, RZ ;  /* 0x00000010000b7223 */ /* 0x000fc800000000ff */
[----:B------:R-:W-:-:S04]  /*0810*/  FFMA R12, R13, R11, R0 ;  /* 0x0000000b0d0c7223 */ /* 0x000fc80000000000 */
[----:B------:R-:W-:-:S04]  /*0820*/  FFMA R11, R16, R12, R11 ;  /* 0x0000000c100b7223 */ /* 0x000fc8000000000b */
[----:B------:R-:W-:-:S04]  /*0830*/  FFMA R12, R13, R11, R0 ;  /* 0x0000000b0d0c7223 */ /* 0x000fc80000000000 */
[----:B------:R-:W-:-:S05]  /*0840*/  FFMA R0, R16, R12, R11 ;  /* 0x0000000c10007223 */ /* 0x000fca000000000b */
[----:B------:R-:W-:-:S04]  /*0850*/  SHF.R.U32.HI R3, RZ, 0x17, R0 ;  /* 0x00000017ff037819 */ /* 0x000fc80000011600 */
[----:B------:R-:W-:-:S04]  /*0860*/  LOP3.LUT R3, R3, 0xff, RZ, 0xc0, !PT ;  /* 0x000000ff03037812 */ /* 0x000fc800078ec0ff */
[----:B------:R-:W-:-:S05]  /*0870*/  IADD3 R13, PT, PT, R3, R10, RZ ;  /* 0x0000000a030d7210 */ /* 0x000fca0007ffe0ff */
[----:B------:R-:W-:-:S05]  /*0880*/  VIADD R3, R13, 0xffffffff ;  /* 0xffffffff0d037836 */ /* 0x000fca0000000000 */
[----:B------:R-:W-:-:S13]  /*0890*/  ISETP.GE.U32.AND P0, PT, R3, 0xfe, PT ;  /* 0x000000fe0300780c */ /* 0x000fda0003f06070 */
[----:B------:R-:W-:Y:S05]  /*08a0*/  @!P0 BRA `(.L_x_19) ;  /* 0x0000000000808947 */ /* 0x000fea0003800000 */
[----:B------:R-:W-:-:S13]  /*08b0*/  ISETP.GT.AND P0, PT, R13, 0xfe, PT ;  /* 0x000000fe0d00780c */ /* 0x000fda0003f04270 */
[----:B------:R-:W-:Y:S05]  /*08c0*/  @P0 BRA `(.L_x_20) ;  /* 0x00000000006c0947 */ /* 0x000fea0003800000 */
[----:B------:R-:W-:-:S13]  /*08d0*/  ISETP.GE.AND P0, PT, R13, 0x1, PT ;  /* 0x000000010d00780c */ /* 0x000fda0003f06270 */
[----:B------:R-:W-:Y:S05]  /*08e0*/  @P0 BRA `(.L_x_21) ;  /* 0x0000000000740947 */ /* 0x000fea0003800000 */
[----:B------:R-:W-:Y:S02]  /*08f0*/  ISETP.GE.AND P0, PT, R13, -0x18, PT ;  /* 0xffffffe80d00780c */ /* 0x000fe40003f06270 */
[----:B------:R-:W-:-:S11]  /*0900*/  LOP3.LUT R0, R0, 0x80000000, RZ, 0xc0, !PT ;  /* 0x8000000000007812 */ /* 0x000fd600078ec0ff */
[----:B------:R-:W-:Y:S05]  /*0910*/  @!P0 BRA `(.L_x_21) ;  /* 0x0000000000688947 */ /* 0x000fea0003800000 */
[CCC-:B------:R-:W-:Y:S01]  /*0920*/  FFMA.RZ R3, R16.reuse, R12.reuse, R11.reuse ;  /* 0x0000000c10037223 */ /* 0x1c0fe2000000c00b */
[CCC-:B------:R-:W-:Y:S01]  /*0930*/  FFMA.RM R10, R16.reuse, R12.reuse, R11.reuse ;  /* 0x0000000c100a7223 */ /* 0x1c0fe2000000400b */
[C---:B------:R-:W-:Y:S02]  /*0940*/  ISETP.NE.AND P2, PT, R13.reuse, RZ, PT ;  /* 0x000000ff0d00720c */ /* 0x040fe40003f45270 */
[----:B------:R-:W-:Y:S02]  /*0950*/  ISETP.NE.AND P1, PT, R13, RZ, PT ;  /* 0x000000ff0d00720c */ /* 0x000fe40003f25270 */
[----:B------:R-:W-:Y:S01]  /*0960*/  LOP3.LUT R9, R3, 0x7fffff, RZ, 0xc0, !PT ;  /* 0x007fffff03097812 */ /* 0x000fe200078ec0ff */
[----:B------:R-:W-:Y:S01]  /*0970*/  FFMA.RP R3, R16, R12, R11 ;  /* 0x0000000c10037223 */ /* 0x000fe2000000800b */
[----:B------:R-:W-:Y:S02]  /*0980*/  IADD3 R12, PT, PT, R13, 0x20, RZ ;  /* 0x000000200d0c7810 */ /* 0x000fe40007ffe0ff */
[----:B------:R-:W-:-:S02]  /*0990*/  LOP3.LUT R9, R9, 0x800000, RZ, 0xfc, !PT ;  /* 0x0080000009097812 */ /* 0x000fc400078efcff */
[----:B------:R-:W-:Y:S02]  /*09a0*/  IADD3 R11, PT, PT, -R13, RZ, RZ ;  /* 0x000000ff0d0b7210 */ /* 0x000fe40007ffe1ff */
[----:B------:R-:W-:Y:S02]  /*09b0*/  SHF.L.U32 R12, R9, R12, RZ ;  /* 0x0000000c090c7219 */ /* 0x000fe400000006ff */
[----:B------:R-:W-:Y:S02]  /*09c0*/  FSETP.NEU.FTZ.AND P0, PT, R3, R10, PT ;  /* 0x0000000a0300720b */ /* 0x000fe40003f1d000 */
[----:B------:R-:W-:Y:S02]  /*09d0*/  SEL R10, R11, RZ, P2 ;  /* 0x000000ff0b0a7207 */ /* 0x000fe40001000000 */
[----:B------:R-:W-:Y:S02]  /*09e0*/  ISETP.NE.AND P1, PT, R12, RZ, P1 ;  /* 0x000000ff0c00720c */ /* 0x000fe40000f25270 */
[----:B------:R-:W-:-:S02]  /*09f0*/  SHF.R.U32.HI R10, RZ, R10, R9 ;  /* 0x0000000aff0a7219 */ /* 0x000fc40000011609 */
[----:B------:R-:W-:Y:S02]  /*0a00*/  PLOP3.LUT P0, PT, P0, P1, PT, 0xf8, 0x8f ;  /* 0x00000000008f781c */ /* 0x000fe40000703f70 */
[----:B------:R-:W-:Y:S02]  /*0a10*/  SHF.R.U32.HI R12, RZ, 0x1, R10 ;  /* 0x00000001ff0c7819 */ /* 0x000fe4000001160a */
[----:B------:R-:W-:-:S04]  /*0a20*/  SEL R3, RZ, 0x1, !P0 ;  /* 0x00000001ff037807 */ /* 0x000fc80004000000 */
[----:B------:R-:W-:-:S04]  /*0a30*/  LOP3.LUT R3, R3, 0x1, R12, 0xf8, !PT ;  /* 0x0000000103037812 */ /* 0x000fc800078ef80c */
[----:B------:R-:W-:-:S05]  /*0a40*/  LOP3.LUT R3, R3, R10, RZ, 0xc0, !PT ;  /* 0x0000000a03037212 */ /* 0x000fca00078ec0ff */
[----:B------:R-:W-:-:S05]  /*0a50*/  IMAD.IADD R3, R12, 0x1, R3 ;  /* 0x000000010c037824 */ /* 0x000fca00078e0203 */
[----:B------:R-:W-:Y:S01]  /*0a60*/  LOP3.LUT R0, R3, R0, RZ, 0xfc, !PT ;  /* 0x0000000003007212 */ /* 0x000fe200078efcff */
[----:B------:R-:W-:Y:S06]  /*0a70*/  BRA `(.L_x_21) ;  /* 0x0000000000107947 */ /* 0x000fec0003800000 */
.L_x_20:
[----:B------:R-:W-:-:S04]  /*0a80*/  LOP3.LUT R0, R0, 0x80000000, RZ, 0xc0, !PT ;  /* 0x8000000000007812 */ /* 0x000fc800078ec0ff */
[----:B------:R-:W-:Y:S01]  /*0a90*/  LOP3.LUT R0, R0, 0x7f800000, RZ, 0xfc, !PT ;  /* 0x7f80000000007812 */ /* 0x000fe200078efcff */
[----:B------:R-:W-:Y:S06]  /*0aa0*/  BRA `(.L_x_21) ;  /* 0x0000000000047947 */ /* 0x000fec0003800000 */
.L_x_19:
[----:B------:R-:W-:-:S07]  /*0ab0*/  LEA R0, R10, R0, 0x17 ;  /* 0x000000000a007211 */ /* 0x000fce00078eb8ff */
.L_x_21:
[----:B------:R-:W-:Y:S05]  /*0ac0*/  BSYNC.RECONVERGENT B2 ;  /* 0x0000000000027941 */ /* 0x000fea0003800200 */
.L_x_18:
[----:B------:R-:W-:Y:S05]  /*0ad0*/  BRA `(.L_x_22) ;  /* 0x0000000000207947 */ /* 0x000fea0003800000 */
.L_x_17:
[----:B------:R-:W-:-:S04]  /*0ae0*/  LOP3.LUT R0, R3, 0x80000000, R0, 0x48, !PT ;  /* 0x8000000003007812 */ /* 0x000fc800078e4800 */
[----:B------:R-:W-:Y:S01]  /*0af0*/  LOP3.LUT R0, R0, 0x7f800000, RZ, 0xfc, !PT ;  /* 0x7f80000000007812 */ /* 0x000fe200078efcff */
[----:B------:R-:W-:Y:S06]  /*0b00*/  BRA `(.L_x_22) ;  /* 0x0000000000147947 */ /* 0x000fec0003800000 */
.L_x_16:
[----:B------:R-:W-:Y:S01]  /*0b10*/  LOP3.LUT R0, R3, 0x80000000, R0, 0x48, !PT ;  /* 0x8000000003007812 */ /* 0x000fe200078e4800 */
[----:B------:R-:W-:Y:S06]  /*0b20*/  BRA `(.L_x_22) ;  /* 0x00000000000c7947 */ /* 0x000fec0003800000 */
.L_x_15:
[----:B------:R-:W0:Y:S01]  /*0b30*/  MUFU.RSQ R0, -QNAN ;  /* 0xffc0000000007908 */ /* 0x000e220000001400 */
[----:B------:R-:W-:Y:S05]  /*0b40*/  BRA `(.L_x_22) ;  /* 0x0000000000047947 */ /* 0x000fea0003800000 */
.L_x_14:
[----:B------:R-:W-:-:S07]  /*0b50*/  FADD.FTZ R0, R0, R3 ;  /* 0x0000000300007221 */ /* 0x000fce0000010000 */
.L_x_22:
[----:B------:R-:W-:Y:S05]  /*0b60*/  BSYNC.RECONVERGENT B1 ;  /* 0x0000000000017941 */ /* 0x000fea0003800200 */
.L_x_12:
[----:B------:R-:W-:-:S04]  /*0b70*/  HFMA2 R9, -RZ, RZ, 0, 0 ;  /* 0x00000000ff097431 */ /* 0x000fc800000001ff */
[----:B0-----:R-:W-:Y:S05]  /*0b80*/  RET.REL.NODEC R8 `(_Z4GeluPf) ;  /* 0xfffffff4081c7950 */ /* 0x001fea0003c3ffff */
.L_x_23:
        /* <DEDUP_REMOVED lines=15> */
.L_x_50:


//--------------------- .text._Z4TanhPf           --------------------------
	.section	.text._Z4TanhPf,"ax",@progbits
	.align	128
        .global         _Z4TanhPf
        .type           _Z4TanhPf,@function
        .size           _Z4TanhPf,(.L_x_51 - _Z4TanhPf)
        .other          _Z4TanhPf,@"STO_CUDA_ENTRY STV_DEFAULT"
_Z4TanhPf:
.text._Z4TanhPf:
        /* <DEDUP_REMOVED lines=12> */
[----:B--2---:R-:W-:-:S04]  /*00c0*/  FFMA.SAT R2, R0, -R3, 0.5 ;  /* 0x3f00000000027423 */ /* 0x004fc80000002803 */
[----:B------:R-:W-:Y:S01]  /*00d0*/  FFMA.RM R6, R2, R7, 12582913 ;  /* 0x4b40000102067423 */ /* 0x000fe20000004007 */
[----:B------:R-:W-:-:S03]  /*00e0*/  FFMA.SAT R2, R0, R3, 0.5 ;  /* 0x3f00000000027423 */ /* 0x000fc60000002003 */
[----:B------:R-:W-:Y:S01]  /*00f0*/  FADD R3, R6, -12583039 ;  /* 0xcb40007f06037421 */ /* 0x000fe20000000000 */
[----:B------:R-:W-:Y:S01]  /*0100*/  FFMA.RM R2, R2, R7, 12582913 ;  /* 0x4b40000102027423 */ /* 0x000fe20000004007 */
[----:B------:R-:W-:Y:S02]  /*0110*/  IMAD.SHL.U32 R6, R6, 0x800000, RZ ;  /* 0x0080000006067824 */ /* 0x000fe400078e00ff */
[----:B------:R-:W-:Y:S01]  /*0120*/  FFMA R7, R0, -1.4426950216293334961, -R3 ;  /* 0xbfb8aa3b00077823 */ /* 0x000fe20000000803 */
[----:B------:R-:W-:-:S03]  /*0130*/  FADD R3, R2, -12583039 ;  /* 0xcb40007f02037421 */ /* 0x000fc60000000000 */
[C---:B------:R-:W-:Y:S01]  /*0140*/  FFMA R7, R0.reuse, -1.925963033500011079e-08, R7 ;  /* 0xb2a5706000077823 */ /* 0x040fe20000000007 */
[----:B------:R-:W-:-:S04]  /*0150*/  FFMA R3, R0, 1.4426950216293334961, -R3 ;  /* 0x3fb8aa3b00037823 */ /* 0x000fc80000000803 */
[----:B------:R-:W-:Y:S01]  /*0160*/  FFMA R3, R0, 1.925963033500011079e-08, R3 ;  /* 0x32a5706000037823 */ /* 0x000fe20000000003 */
[----:B------:R-:W0:Y:S01]  /*0170*/  MUFU.EX2 R7, R7 ;  /* 0x0000000700077308 */ /* 0x000e220000000800 */
[----:B------:R-:W-:-:S07]  /*0180*/  SHF.L.U32 R0, R2, 0x17, RZ ;  /* 0x0000001702007819 */ /* 0x000fce00000006ff */
        /* <DEDUP_REMOVED lines=12> */
[----:B------:R-:W-:-:S07]  /*0250*/  MOV R2, 0x270 ;  /* 0x0000027000027802 */ /* 0x000fce0000000f00 */
[----:B------:R-:W-:Y:S05]  /*0260*/  CALL.REL.NOINC `($__internal_2_$__cuda_sm3x_div_rn_noftz_f32_slowpath) ;  /* 0x0000000000107944 */ /* 0x000fea0003c00000 */
[----:B------:R-:W-:-:S07]  /*0270*/  IMAD.MOV.U32 R3, RZ, RZ, R0 ;  /* 0x000000ffff037224 */ /* 0x000fce00078e0000 */
.L_x_25:
[----:B------:R-:W-:Y:S05]  /*0280*/  BSYNC.RECONVERGENT B0 ;  /* 0x0000000000007941 */ /* 0x000fea0003800200 */
.L_x_24:
[----:B------:R-:W-:Y:S01]  /*0290*/  STG.E desc[UR4][R4.64], R3 ;  /* 0x0000000304007986 */ /* 0x000fe2000c101904 */
[----:B------:R-:W-:Y:S05]  /*02a0*/  EXIT ;  /* 0x000000000000794d */ /* 0x000fea0003800000 */
        .weak           $__internal_2_$__cuda_sm3x_div_rn_noftz_f32_slowpath
        .type           $__internal_2_$__cuda_sm3x_div_rn_noftz_f32_slowpath,@function
        .size           $__internal_2_$__cuda_sm3x_div_rn_noftz_f32_slowpath,(.L_x_51 - $__internal_2_$__cuda_sm3x_div_rn_noftz_f32_slowpath)
$__internal_2_$__cuda_sm3x_div_rn_noftz_f32_slowpath:
[----:B------:R-:W-:Y:S01]  /*02b0*/  SHF.R.U32.HI R6, RZ, 0x17, R11 ;  /* 0x00000017ff067819 */ /* 0x000fe2000001160b */
[----:B------:R-:W-:Y:S01]  /*02c0*/  BSSY.RECONVERGENT B1, `(.L_x_26) ;  /* 0x0000064000017945 */ /* 0x000fe20003800200 */
[----:B------:R-:W-:Y:S02]  /*02d0*/  SHF.R.U32.HI R3, RZ, 0x17, R0 ;  /* 0x00000017ff037819 */ /* 0x000fe40000011600 */
[----:B------:R-:W-:Y:S02]  /*02e0*/  LOP3.LUT R7, R6, 0xff, RZ, 0xc0, !PT ;  /* 0x000000ff06077812 */ /* 0x000fe400078ec0ff */
[----:B------:R-:W-:Y:S02]  /*02f0*/  LOP3.LUT R6, R3, 0xff, RZ, 0xc0, !PT ;  /* 0x000000ff03067812 */ /* 0x000fe400078ec0ff */
[----:B------:R-:W-:Y:S01]  /*0300*/  MOV R8, R0 ;  /* 0x0000000000087202 */ /* 0x000fe20000000f00 */
[----:B------:R-:W-:Y:S02]  /*0310*/  VIADD R12, R7, 0xffffffff ;  /* 0xffffffff070c7836 */ /* 0x000fe40000000000 */
[----:B------:R-:W-:-:S03]  /*0320*/  VIADD R10, R6, 0xffffffff ;  /* 0xffffffff060a7836 */ /* 0x000fc60000000000 */
[----:B------:R-:W-:-:S04]  /*0330*/  ISETP.GT.U32.AND P0, PT, R12, 0xfd, PT ;  /* 0x000000fd0c00780c */ /* 0x000fc80003f04070 */
[----:B------:R-:W-:-:S13]  /*0340*/  ISETP.GT.U32.OR P0, PT, R10, 0xfd, P0 ;  /* 0x000000fd0a00780c */ /* 0x000fda0000704470 */
[----:B------:R-:W-:Y:S01]  /*0350*/  @!P0 IMAD.MOV.U32 R9, RZ, RZ, RZ ;  /* 0x000000ffff098224 */ /* 0x000fe200078e00ff */
[----:B------:R-:W-:Y:S06]  /*0360*/  @!P0 BRA `(.L_x_27) ;  /* 0x0000000000608947 */ /* 0x000fec0003800000 */
[----:B------:R-:W-:Y:S01]  /*0370*/  FSETP.GTU.FTZ.AND P0, PT, |R0|, +INF , PT ;  /* 0x7f8000000000780b */ /* 0x000fe20003f1c200 */
[----:B------:R-:W-:Y:S01]  /*0380*/  IMAD.MOV.U32 R3, RZ, RZ, R11 ;  /* 0x000000ffff037224 */ /* 0x000fe200078e000b */
        /* <DEDUP_REMOVED lines=22> */
.L_x_27:
[----:B------:R-:W-:Y:S01]  /*04f0*/  LEA R0, R7, 0xc0800000, 0x17 ;  /* 0xc080000007007811 */ /* 0x000fe200078eb8ff */
[----:B------:R-:W-:Y:S01]  /*0500*/  VIADD R6, R6, 0xffffff81 ;  /* 0xffffff8106067836 */ /* 0x000fe20000000000 */
[----:B------:R-:W-:Y:S03]  /*0510*/  BSSY.RECONVERGENT B2, `(.L_x_32) ;  /* 0x0000035000027945 */ /* 0x000fe60003800200 */
[----:B------:R-:W-:Y:S02]  /*0520*/  IMAD.IADD R11, R11, 0x1, -R0 ;  /* 0x000000010b0b7824 */ /* 0x000fe400078e0a00 */
[C---:B------:R-:W-:Y:S01]  /*0530*/  IMAD R0, R6.reuse, -0x800000, R8 ;  /* 0xff80000006007824 */ /* 0x040fe200078e0208 */
[----:B------:R-:W-:Y:S01]  /*0540*/  IADD3 R6, PT, PT, R6, 0x7f, -R7 ;  /* 0x0000007f06067810 */ /* 0x000fe20007ffe807 */
[----:B------:R-:W0:Y:S01]  /*0550*/  MUFU.RCP R3, R11 ;  /* 0x0000000b00037308 */ /* 0x000e220000001000 */
[----:B------:R-:W-:-:S02]  /*0560*/  FADD.FTZ R13, -R11, -RZ ;  /* 0x800000ff0b0d7221 */ /* 0x000fc40000010100 */
[----:B------:R-:W-:Y:S02]  /*0570*/  IADD3 R6, PT, PT, R6, R9, RZ ;  /* 0x0000000906067210 */ /* 0x000fe40007ffe0ff */
[----:B0-----:R-:W-:-:S04]  /*0580*/  FFMA R10, R3, R13, 1 ;  /* 0x3f800000030a7423 */ /* 0x001fc8000000000d */
[----:B------:R-:W-:-:S04]  /*0590*/  FFMA R10, R3, R10, R3 ;  /* 0x0000000a030a7223 */ /* 0x000fc80000000003 */
[----:B------:R-:W-:-:S04]  /*05a0*/  FFMA R3, R0, R10, RZ ;  /* 0x0000000a00037223 */ /* 0x000fc800000000ff */
[----:B------:R-:W-:-:S04]  /*05b0*/  FFMA R8, R13, R3, R0 ;  /* 0x000000030d087223 */ /* 0x000fc80000000000 */
[----:B------:R-:W-:-:S04]  /*05c0*/  FFMA R15, R10, R8, R3 ;  /* 0x000000080a0f7223 */ /* 0x000fc80000000003 */
[----:B------:R-:W-:-:S04]  /*05d0*/  FFMA R8, R13, R15, R0 ;  /* 0x0000000f0d087223 */ /* 0x000fc80000000000 */
[----:B------:R-:W-:-:S05]  /*05e0*/  FFMA R0, R10, R8, R15 ;  /* 0x000000080a007223 */ /* 0x000fca000000000f */
[----:B------:R-:W-:-:S04]  /*05f0*/  SHF.R.U32.HI R3, RZ, 0x17, R0 ;  /* 0x00000017ff037819 */ /* 0x000fc80000011600 */
[----:B------:R-:W-:-:S05]  /*0600*/  LOP3.LUT R3, R3, 0xff, RZ, 0xc0, !PT ;  /* 0x000000ff03037812 */ /* 0x000fca00078ec0ff */
[----:B------:R-:W-:-:S04]  /*0610*/  IMAD.IADD R9, R3, 0x1, R6 ;  /* 0x0000000103097824 */ /* 0x000fc800078e0206 */
        /* <DEDUP_REMOVED lines=16> */
[----:B------:R-:W-:Y:S01]  /*0720*/  IADD3 R8, PT, PT, R9, 0x20, RZ ;  /* 0x0000002009087810 */ /* 0x000fe20007ffe0ff */
[----:B------:R-:W-:Y:S01]  /*0730*/  IMAD.MOV R9, RZ, RZ, -R9 ;  /* 0x000000ffff097224 */ /* 0x000fe200078e0a09 */
[----:B------:R-:W-:-:S02]  /*0740*/  LOP3.LUT R7, R7, 0x800000, RZ, 0xfc, !PT ;  /* 0x0080000007077812 */ /* 0x000fc400078efcff */
[----:B------:R-:W-:Y:S02]  /*0750*/  FSETP.NEU.FTZ.AND P0, PT, R3, R6, PT ;  /* 0x000000060300720b */ /* 0x000fe40003f1d000 */
[----:B------:R-:W-:Y:S02]  /*0760*/  SHF.L.U32 R8, R7, R8, RZ ;  /* 0x0000000807087219 */ /* 0x000fe400000006ff */
[----:B------:R-:W-:Y:S02]  /*0770*/  SEL R6, R9, RZ, P2 ;  /* 0x000000ff09067207 */ /* 0x000fe40001000000 */
[----:B------:R-:W-:Y:S02]  /*0780*/  ISETP.NE.AND P1, PT, R8, RZ, P1 ;  /* 0x000000ff0800720c */ /* 0x000fe40000f25270 */
[----:B------:R-:W-:Y:S02]  /*0790*/  SHF.R.U32.HI R6, RZ, R6, R7 ;  /* 0x00000006ff067219 */ /* 0x000fe40000011607 */
[----:B------:R-:W-:-:S02]  /*07a0*/  PLOP3.LUT P0, PT, P0, P1, PT, 0xf8, 0x8f ;  /* 0x00000000008f781c */ /* 0x000fc40000703f70 */
[----:B------:R-:W-:Y:S02]  /*07b0*/  SHF.R.U32.HI R8, RZ, 0x1, R6 ;  /* 0x00000001ff087819 */ /* 0x000fe40000011606 */
[----:B------:R-:W-:-:S04]  /*07c0*/  SEL R3, RZ, 0x1, !P0 ;  /* 0x00000001ff037807 */ /* 0x000fc80004000000 */
[----:B------:R-:W-:-:S04]  /*07d0*/  LOP3.LUT R3, R3, 0x1, R8, 0xf8, !PT ;  /* 0x0000000103037812 */ /* 0x000fc800078ef808 */
[----:B------:R-:W-:-:S05]  /*07e0*/  LOP3.LUT R3, R3, R6, RZ, 0xc0, !PT ;  /* 0x0000000603037212 */ /* 0x000fca00078ec0ff */
[----:B------:R-:W-:-:S05]  /*07f0*/  IMAD.IADD R3, R8, 0x1, R3 ;  /* 0x0000000108037824 */ /* 0x000fca00078e0203 */
[----:B------:R-:W-:Y:S01]  /*0800*/  LOP3.LUT R0, R3, R0, RZ, 0xfc, !PT ;  /* 0x0000000003007212 */ /* 0x000fe200078efcff */
[----:B------:R-:W-:Y:S06]  /*0810*/  BRA `(.L_x_35) ;  /* 0x0000000000107947 */ /* 0x000fec0003800000 */
.L_x_34:
[----:B------:R-:W-:-:S04]  /*0820*/  LOP3.LUT R0, R0, 0x80000000, RZ, 0xc0, !PT ;  /* 0x8000000000007812 */ /* 0x000fc800078ec0ff */
[----:B------:R-:W-:Y:S01]  /*0830*/  LOP3.LUT R0, R0, 0x7f800000, RZ, 0xfc, !PT ;  /* 0x7f80000000007812 */ /* 0x000fe200078efcff */
[----:B------:R-:W-:Y:S06]  /*0840*/  BRA `(.L_x_35) ;  /* 0x0000000000047947 */ /* 0x000fec0003800000 */
.L_x_33:
[----:B------:R-:W-:-:S07]  /*0850*/  LEA R0, R6, R0, 0x17 ;  /* 0x0000000006007211 */ /* 0x000fce00078eb8ff */
.L_x_35:
[----:B------:R-:W-:Y:S05]  /*0860*/  BSYNC.RECONVERGENT B2 ;  /* 0x0000000000027941 */ /* 0x000fea0003800200 */
.L_x_32:
[----:B------:R-:W-:Y:S05]  /*0870*/  BRA `(.L_x_36) ;  /* 0x0000000000207947 */ /* 0x000fea0003800000 */
.L_x_31:
[----:B------:R-:W-:-:S04]  /*0880*/  LOP3.LUT R0, R11, 0x80000000, R8, 0x48, !PT ;  /* 0x800000000b007812 */ /* 0x000fc800078e4808 */
[----:B------:R-:W-:Y:S01]  /*0890*/  LOP3.LUT R0, R0, 0x7f800000, RZ, 0xfc, !PT ;  /* 0x7f80000000007812 */ /* 0x000fe200078efcff */
[----:B------:R-:W-:Y:S06]  /*08a0*/  BRA `(.L_x_36) ;  /* 0x0000000000147947 */ /* 0x000fec0003800000 */
.L_x_30:
[----:B------:R-:W-:Y:S01]  /*08b0*/  LOP3.LUT R0, R11, 0x80000000, R8, 0x48, !PT ;  /* 0x800000000b007812 */ /* 0x000fe200078e4808 */
[----:B------:R-:W-:Y:S06]  /*08c0*/  BRA `(.L_x_36) ;  /* 0x00000000000c7947 */ /* 0x000fec0003800000 */
.L_x_29:
[----:B------:R-:W0:Y:S01]  /*08d0*/  MUFU.RSQ R0, -QNAN ;  /* 0xffc0000000007908 */ /* 0x000e220000001400 */
[----:B------:R-:W-:Y:S05]  /*08e0*/  BRA `(.L_x_36) ;  /* 0x0000000000047947 */ /* 0x000fea0003800000 */
.L_x_28:
[----:B------:R-:W-:-:S07]  /*08f0*/  FADD.FTZ R0, R0, R3 ;  /* 0x0000000300007221 */ /* 0x000fce0000010000 */
.L_x_36:
[----:B------:R-:W-:Y:S05]  /*0900*/  BSYNC.RECONVERGENT B1 ;  /* 0x0000000000017941 */ /* 0x000fea0003800200 */
.L_x_26:
[----:B------:R-:W-:-:S04]  /*0910*/  IMAD.MOV.U32 R3, RZ, RZ, 0x0 ;  /* 0x00000000ff037424 */ /* 0x000fc800078e00ff */
[----:B0-----:R-:W-:Y:S05]  /*0920*/  RET.REL.NODEC R2 `(_Z4TanhPf) ;  /* 0xfffffff402b47950 */ /* 0x001fea0003c3ffff */
.L_x_37:
        /* <DEDUP_REMOVED lines=13> */
.L_x_51:


//--------------------- .text._Z7SigmoidPf        --------------------------
	.section	.text._Z7SigmoidPf,"ax",@progbits
	.align	128
        .global         _Z7SigmoidPf
        .type           _Z7SigmoidPf,@function
        .size           _Z7SigmoidPf,(.L_x_52 - _Z7SigmoidPf)
        .other          _Z7SigmoidPf,@"STO_CUDA_ENTRY STV_DEFAULT"
_Z7SigmoidPf:
.text._Z7SigmoidPf:
        /* <DEDUP_REMOVED lines=9> */
[----:B------:R-:W-:Y:S01]  /*0090*/  HFMA2 R5, -RZ, RZ, 0.96630859375, -0.0022525787353515625 ;  /* 0x3bbb989dff057431 */ /* 0x000fe200000001ff */
[----:B------:R-:W-:Y:S01]  /*00a0*/  MOV R7, 0x437c0000 ;  /* 0x437c000000077802 */ /* 0x000fe20000000f00 */
[----:B------:R-:W-:Y:S03]  /*00b0*/  BSSY.RECONVERGENT B0, `(.L_x_38) ;  /* 0x0000018000007945 */ /* 0x000fe60003800200 */
[----:B--2---:R-:W-:-:S04]  /*00c0*/  FFMA.SAT R4, R0, R5, 0.5 ;  /* 0x3f00000000047423 */ /* 0x004fc80000002005 */
[----:B------:R-:W-:-:S04]  /*00d0*/  FFMA.RM R4, R4, R7, 12582913 ;  /* 0x4b40000104047423 */ /* 0x000fc80000004007 */
[C---:B------:R-:W-:Y:S01]  /*00e0*/  FADD R5, R4.reuse, -12583039 ;  /* 0xcb40007f04057421 */ /* 0x040fe20000000000 */
[----:B------:R-:W-:-:S03]  /*00f0*/  IMAD.SHL.U32 R4, R4, 0x800000, RZ ;  /* 0x0080000004047824 */ /* 0x000fc600078e00ff */
[----:B------:R-:W-:-:S04]  /*0100*/  FFMA R5, R0, 1.4426950216293334961, -R5 ;  /* 0x3fb8aa3b00057823 */ /* 0x000fc80000000805 */
[----:B------:R-:W-:-:S04]  /*0110*/  FFMA R0, R0, 1.925963033500011079e-08, R5 ;  /* 0x32a5706000007823 */ /* 0x000fc80000000005 */
[----:B------:R-:W0:Y:S02]  /*0120*/  MUFU.EX2 R5, R0 ;  /* 0x0000000000057308 */ /* 0x000e240000000800 */
[----:B0-----:R-:W-:-:S06]  /*0130*/  FMUL R12, R4, R5 ;  /* 0x00000005040c7220 */ /* 0x001fcc0000400000 */
[----:B------:R-:W0:Y:S02]  /*0140*/  F2F.F64.F32 R4, R12 ;  /* 0x0000000c00047310 */ /* 0x000e240000201800 */
[----:B0-----:R-:W-:-:S06]  /*0150*/  DADD R4, R4, 1 ;  /* 0x3ff0000004047429 */ /* 0x001fcc0000000000 */
[----:B------:R-:W0:Y:S04]  /*0160*/  MUFU.RCP64H R7, R5 ;  /* 0x0000000500077308 */ /* 0x000e280000001800 */
[----:B------:R-:W-:-:S04]  /*0170*/  IADD3 R6, PT, PT, R5, 0x300402, RZ ;  /* 0x0030040205067810 */ /* 0x000fc80007ffe0ff */
[----:B------:R-:W-:Y:S02]  /*0180*/  FSETP.GEU.AND P0, PT, |R6|, 5.8789094863358348022e-39, PT ;  /* 0x004004020600780b */ /* 0x000fe40003f0e200 */
[----:B0-----:R-:W-:-:S08]  /*0190*/  DFMA R8, -R4, R6, 1 ;  /* 0x3ff000000408742b */ /* 0x001fd00000000106 */
[----:B------:R-:W-:-:S08]  /*01a0*/  DFMA R8, R8, R8, R8 ;  /* 0x000000080808722b */ /* 0x000fd00000000008 */
[----:B------:R-:W-:-:S08]  /*01b0*/  DFMA R8, R6, R8, R6 ;  /* 0x000000080608722b */ /* 0x000fd00000000006 */
[----:B------:R-:W-:-:S08]  /*01c0*/  DFMA R10, -R4, R8, 1 ;  /* 0x3ff00000040a742b */ /* 0x000fd00000000108 */
[----:B------:R-:W-:Y:S01]  /*01d0*/  DFMA R8, R8, R10, R8 ;  /* 0x0000000a0808722b */ /* 0x000fe20000000008 */
[----:B------:R-:W-:Y:S10]  /*01e0*/  @P0 BRA `(.L_x_39) ;  /* 0x0000000000100947 */ /* 0x000ff40003800000 */
[----:B------:R-:W-:-:S05]  /*01f0*/  LOP3.LUT R0, R5, 0x7fffffff, RZ, 0xc0, !PT ;  /* 0x7fffffff05007812 */ /* 0x000fca00078ec0ff */
[----:B------:R-:W-:Y:S01]  /*0200*/  VIADD R8, R0, 0xfff00000 ;  /* 0xfff0000000087836 */ /* 0x000fe20000000000 */
[----:B------:R-:W-:-:S07]  /*0210*/  MOV R0, 0x230 ;  /* 0x0000023000007802 */ /* 0x000fce0000000f00 */
[----:B------:R-:W-:Y:S05]  /*0220*/  CALL.REL.NOINC `($__internal_3_$__cuda_sm20_dblrcp_rn_slowpath_v3) ;  /* 0x0000000000107944 */ /* 0x000fea0003c00000 */
.L_x_39:
[----:B------:R-:W-:Y:S05]  /*0230*/  BSYNC.RECONVERGENT B0 ;  /* 0x0000000000007941 */ /* 0x000fea0003800200 */
.L_x_38:
[----:B------:R-:W0:Y:S02]  /*0240*/  F2F.F32.F64 R9, R8 ;  /* 0x0000000800097310 */ /* 0x000e240000301000 */
[----:B0-----:R-:W-:Y:S01]  /*0250*/  STG.E desc[UR4][R2.64], R9 ;  /* 0x0000000902007986 */ /* 0x001fe2000c101904 */
[----:B------:R-:W-:Y:S05]  /*0260*/  EXIT ;  /* 0x000000000000794d */ /* 0x000fea0003800000 */
        .weak           $__internal_3_$__cuda_sm20_dblrcp_rn_slowpath_v3
        .type           $__internal_3_$__cuda_sm20_dblrcp_rn_slowpath_v3,@function
        .size           $__internal_3_$__cuda_sm20_dblrcp_rn_slowpath_v3,(.L_x_52 - $__internal_3_$__cuda_sm20_dblrcp_rn_slowpath_v3)
$__internal_3_$__cuda_sm20_dblrcp_rn_slowpath_v3:
[----:B------:R-:W-:Y:S01]  /*0270*/  DSETP.GTU.AND P0, PT, |R4|, +INF , PT ;  /* 0x7ff000000400742a */ /* 0x000fe20003f0c200 */
[----:B------:R-:W-:-:S13]  /*0280*/  BSSY.RECONVERGENT B1, `(.L_x_40) ;  /* 0x0000023000017945 */ /* 0x000fda0003800200 */
[----:B------:R-:W-:Y:S05]  /*0290*/  @P0 BRA `(.L_x_41) ;  /* 0x00000000007c0947 */ /* 0x000fea0003800000 */
[----:B------:R-:W-:-:S04]  /*02a0*/  LOP3.LUT R9, R5, 0x7fffffff, RZ, 0xc0, !PT ;  /* 0x7fffffff05097812 */ /* 0x000fc800078ec0ff */
[----:B------:R-:W-:-:S04]  /*02b0*/  IADD3 R6, PT, PT, R9, -0x1, RZ ;  /* 0xffffffff09067810 */ /* 0x000fc80007ffe0ff */
[----:B------:R-:W-:-:S13]  /*02c0*/  ISETP.GE.U32.AND P0, PT, R6, 0x7fefffff, PT ;  /* 0x7fefffff0600780c */ /* 0x000fda0003f06070 */
[----:B------:R-:W-:Y:S01]  /*02d0*/  @P0 LOP3.LUT R7, R5, 0x7ff00000, RZ, 0x3c, !PT ;  /* 0x7ff0000005070812 */ /* 0x000fe200078e3cff */
[----:B------:R-:W-:Y:S01]  /*02e0*/  @P0 IMAD.MOV.U32 R6, RZ, RZ, RZ ;  /* 0x000000ffff060224 */ /* 0x000fe200078e00ff */
[----:B------:R-:W-:Y:S06]  /*02f0*/  @P0 BRA `(.L_x_42) ;  /* 0x00000000006c0947 */ /* 0x000fec0003800000 */
[----:B------:R-:W-:-:S13]  /*0300*/  ISETP.GE.U32.AND P0, PT, R9, 0x1000001, PT ;  /* 0x010000010900780c */ /* 0x000fda0003f06070 */
[----:B------:R-:W-:Y:S05]  /*0310*/  @!P0 BRA `(.L_x_43) ;  /* 0x0000000000348947 */ /* 0x000fea0003800000 */
[----:B------:R-:W-:Y:S01]  /*0320*/  IADD3 R7, PT, PT, R5, -0x3fe00000, RZ ;  /* 0xc020000005077810 */ /* 0x000fe20007ffe0ff */
[----:B------:R-:W-:-:S03]  /*0330*/  IMAD.MOV.U32 R6, RZ, RZ, R4 ;  /* 0x000000ffff067224 */ /* 0x000fc600078e0004 */
[----:B------:R-:W0:Y:S03]  /*0340*/  MUFU.RCP64H R9, R7 ;  /* 0x0000000700097308 */ /* 0x000e260000001800 */
[----:B0-----:R-:W-:-:S08]  /*0350*/  DFMA R10, -R6, R8, 1 ;  /* 0x3ff00000060a742b */ /* 0x001fd00000000108 */
[----:B------:R-:W-:-:S08]  /*0360*/  DFMA R10, R10, R10, R10 ;  /* 0x0000000a0a0a722b */ /* 0x000fd0000000000a */
[----:B------:R-:W-:-:S08]  /*0370*/  DFMA R10, R8, R10, R8 ;  /* 0x0000000a080a722b */ /* 0x000fd00000000008 */
[----:B------:R-:W-:-:S08]  /*0380*/  DFMA R8, -R6, R10, 1 ;  /* 0x3ff000000608742b */ /* 0x000fd0000000010a */
[----:B------:R-:W-:-:S08]  /*0390*/  DFMA R8, R10, R8, R10 ;  /* 0x000000080a08722b */ /* 0x000fd0000000000a */
[----:B------:R-:W-:-:S08]  /*03a0*/  DMUL R8, R8, 2.2250738585072013831e-308 ;  /* 0x0010000008087828 */ /* 0x000fd00000000000 */
[----:B------:R-:W-:-:S08]  /*03b0*/  DFMA R4, -R4, R8, 1 ;  /* 0x3ff000000404742b */ /* 0x000fd00000000108 */
[----:B------:R-:W-:-:S08]  /*03c0*/  DFMA R4, R4, R4, R4 ;  /* 0x000000040404722b */ /* 0x000fd00000000004 */
[----:B------:R-:W-:Y:S01]  /*03d0*/  DFMA R6, R8, R4, R8 ;  /* 0x000000040806722b */ /* 0x000fe20000000008 */
[----:B------:R-:W-:Y:S10]  /*03e0*/  BRA `(.L_x_42) ;  /* 0x0000000000307947 */ /* 0x000ff40003800000 */
.L_x_43:
[----:B------:R-:W-:Y:S01]  /*03f0*/  DMUL R4, R4, 8.11296384146066816958e+31 ;  /* 0x4690000004047828 */ /* 0x000fe20000000000 */
[----:B------:R-:W-:-:S05]  /*0400*/  MOV R6, R8 ;  /* 0x0000000800067202 */ /* 0x000fca0000000f00 */
[----:B------:R-:W0:Y:S02]  /*0410*/  MUFU.RCP64H R7, R5 ;  /* 0x0000000500077308 */ /* 0x000e240000001800 */
[----:B0-----:R-:W-:-:S08]  /*0420*/  DFMA R8, -R4, R6, 1 ;  /* 0x3ff000000408742b */ /* 0x001fd00000000106 */
[----:B------:R-:W-:-:S08]  /*0430*/  DFMA R8, R8, R8, R8 ;  /* 0x000000080808722b */ /* 0x000fd00000000008 */
[----:B------:R-:W-:-:S08]  /*0440*/  DFMA R8, R6, R8, R6 ;  /* 0x000000080608722b */ /* 0x000fd00000000006 */
[----:B------:R-:W-:-:S08]  /*0450*/  DFMA R6, -R4, R8, 1 ;  /* 0x3ff000000406742b */ /* 0x000fd00000000108 */
[----:B------:R-:W-:-:S08]  /*0460*/  DFMA R6, R8, R6, R8 ;  /* 0x000000060806722b */ /* 0x000fd00000000008 */
[----:B------:R-:W-:Y:S01]  /*0470*/  DMUL R6, R6, 8.11296384146066816958e+31 ;  /* 0x4690000006067828 */ /* 0x000fe20000000000 */
[----:B------:R-:W-:Y:S10]  /*0480*/  BRA `(.L_x_42) ;  /* 0x0000000000087947 */ /* 0x000ff40003800000 */
.L_x_41:
[----:B------:R-:W-:Y:S01]  /*0490*/  LOP3.LUT R7, R5, 0x80000, RZ, 0xfc, !PT ;  /* 0x0008000005077812 */ /* 0x000fe200078efcff */
[----:B------:R-:W-:-:S07]  /*04a0*/  IMAD.MOV.U32 R6, RZ, RZ, R4 ;  /* 0x000000ffff067224 */ /* 0x000fce00078e0004 */
.L_x_42:
[----:B------:R-:W-:Y:S05]  /*04b0*/  BSYNC.RECONVERGENT B1 ;  /* 0x0000000000017941 */ /* 0x000fea0003800200 */
.L_x_40:
[----:B------:R-:W-:Y:S01]  /*04c0*/  MOV R4, R0 ;  /* 0x0000000000047202 */ /* 0x000fe20000000f00 */
[----:B------:R-:W-:Y:S01]  /*04d0*/  IMAD.MOV.U32 R5, RZ, RZ, 0x0 ;  /* 0x00000000ff057424 */ /* 0x000fe200078e00ff */
[----:B------:R-:W-:Y:S01]  /*04e0*/  MOV R8, R6 ;  /* 0x0000000600087202 */ /* 0x000fe20000000f00 */
[----:B------:R-:W-:Y:S02]  /*04f0*/  IMAD.MOV.U32 R9, RZ, RZ, R7 ;  /* 0x000000ffff097224 */ /* 0x000fe400078e0007 */
[----:B------:R-:W-:Y:S05]  /*0500*/  RET.REL.NODEC R4 `(_Z7SigmoidPf) ;  /* 0xfffffff804bc7950 */ /* 0x000fea0003c3ffff */
.L_x_44:
        /* <DEDUP_REMOVED lines=15> */
.L_x_52:


//--------------------- .text._Z4ReluPf           --------------------------
	.section	.text._Z4ReluPf,"ax",@progbits
	.align	128
        .global         _Z4ReluPf
        .type           _Z4ReluPf,@function
        .size           _Z4ReluPf,(.L_x_57 - _Z4ReluPf)
        .other          _Z4ReluPf,@"STO_CUDA_ENTRY STV_DEFAULT"
_Z4ReluPf:
.text._Z4ReluPf:
        /* <DEDUP_REMOVED lines=8> */
[----:B-1----:R-:W2:Y:S02]  /*0080*/  LDG.E R0, desc[UR4][R2.64] ;  /* 0x0000000402007981 */ /* 0x002ea4000c1e1900 */
[----:B--2---:R-:W-:-:S13]  /*0090*/  FSETP.GEU.AND P0, PT, R0, RZ, PT ;  /* 0x000000ff0000720b */ /* 0x004fda0003f0e000 */
[----:B------:R-:W-:Y:S05]  /*00a0*/  @P0 EXIT ;  /* 0x000000000000094d */ /* 0x000fea0003800000 */
[----:B------:R-:W-:Y:S01]  /*00b0*/  STG.E desc[UR4][R2.64], RZ ;  /* 0x000000ff02007986 */ /* 0x000fe2000c101904 */
[----:B------:R-:W-:Y:S05]  /*00c0*/  EXIT ;  /* 0x000000000000794d */ /* 0x000fea0003800000 */
.L_x_45:
        /* <DEDUP_REMOVED lines=11> */
.L_x_57:


//--------------------- .text._Z10Leaky_ReluPff   --------------------------
	.section	.text._Z10Leaky_ReluPff,"ax",@progbits
	.align	128
        .global         _Z10Leaky_ReluPff
        .type           _Z10Leaky_ReluPff,@function
        .size           _Z10Leaky_ReluPff,(.L_x_58 - _Z10Leaky_ReluPff)
        .other          _Z10Leaky_ReluPff,@"STO_CUDA_ENTRY STV_DEFAULT"
_Z10Leaky_ReluPff:
.text._Z10Leaky_ReluPff:
[----:B------:R-:W0:Y:S01]  /*0000*/  LDC R1, c[0x0][0x37c] ;  /* 0x0000df00ff017b82 */ /* 0x000e220000000800 */
[----:B------:R-:W1:Y:S01]  /*0010*/  S2R R22, SR_TID.X ;  /* 0x0000000000167919 */ /* 0x000e620000002100 */
[----:B------:R-:W2:Y:S06]  /*0020*/  LDCU UR5, c[0x0][0x2fc] ;  /* 0x00005f80ff0577ac */ /* 0x000eac0008000800 */
[----:B------:R-:W1:Y:S01]  /*0030*/  S2UR UR6, SR_CTAID.X ;  /* 0x00000000000679c3 */ /* 0x000e620000002500 */
[----:B0-----:R-:W-:Y:S01]  /*0040*/  VIADD R1, R1, 0xfffffff8 ;  /* 0xfffffff801017836 */ /* 0x001fe20000000000 */
[----:B------:R-:W-:Y:S01]  /*0050*/  MOV R18, 0x10 ;  /* 0x0000001000127802 */ /* 0x000fe20000000f00 */
[----:B------:R-:W0:Y:S05]  /*0060*/  LDCU UR4, c[0x0][0x2f8] ;  /* 0x00005f00ff0477ac */ /* 0x000e2a0008000800 */
[----:B------:R-:W1:Y:S08]  /*0070*/  LDC R3, c[0x0][0x360] ;  /* 0x0000d800ff037b82 */ /* 0x000e700000000800 */
[----:B------:R3:W4:Y:S01]  /*0080*/  LDC.64 R8, c[0x4][R18] ;  /* 0x0100000012087b82 */ /* 0x0007220000000a00 */
[----:B0-----:R-:W-:-:S05]  /*0090*/  IADD3 R19, P0, PT, R1, UR4, RZ ;  /* 0x0000000401137c10 */ /* 0x001fca000ff1e0ff */
[----:B--2---:R-:W-:Y:S02]  /*00a0*/  IMAD.X R23, RZ, RZ, UR5, P0 ;  /* 0x00000005ff177e24 */ /* 0x004fe400080e06ff */
[----:B------:R-:W-:Y:S02]  /*00b0*/  IMAD.MOV.U32 R6, RZ, RZ, R19 ;  /* 0x000000ffff067224 */ /* 0x000fe400078e0013 */
[----:B------:R-:W-:Y:S02]  /*00c0*/  IMAD.MOV.U32 R7, RZ, RZ, R23 ;  /* 0x000000ffff077224 */ /* 0x000fe400078e0017 */
[----:B-1----:R-:W-:Y:S01]  /*00d0*/  IMAD R2, R3, UR6, R22 ;  /* 0x0000000603027c24 */ /* 0x002fe2000f8e0216 */
[----:B------:R-:W0:Y:S04]  /*00e0*/  LDCU.64 UR6, c[0x4][URZ] ;  /* 0x01000000ff0677ac */ /* 0x000e280008000a00 */
[----:B------:R3:W-:Y:S01]  /*00f0*/  STL [R1], R2 ;  /* 0x0000000201007387 */ /* 0x0007e20000100800 */
[----:B0-----:R-:W-:Y:S01]  /*0100*/  IMAD.U32 R4, RZ, RZ, UR6 ;  /* 0x00000006ff047e24 */ /* 0x001fe2000f8e00ff */
[----:B---34-:R-:W-:-:S07]  /*0110*/  MOV R5, UR7 ;  /* 0x0000000700057c02 */ /* 0x018fce0008000f00 */
[----:B------:R-:W-:-:S07]  /*0120*/  LEPC R20, `(.L_x_46) ;  /* 0x000000001014794e */ /* 0x000fce0000000000 */
[----:B------:R-:W-:Y:S05]  /*0130*/  CALL.ABS.NOINC R8 ;  /* 0x0000000008007343 */ /* 0x000fea0003c00000 */
.L_x_46:
[----:B------:R0:W-:Y:S01]  /*0140*/  STL [R1], R22 ;  /* 0x0000001601007387 */ /* 0x0001e20000100800 */
[----:B------:R0:W1:Y:S01]  /*0150*/  LDC.64 R8, c[0x4][R18] ;  /* 0x0100000012087b82 */ /* 0x0000620000000a00 */
[----:B------:R-:W2:Y:S01]  /*0160*/  LDCU.64 UR4, c[0x4][0x8] ;  /* 0x01000100ff0477ac */ /* 0x000ea20008000a00 */
[----:B------:R-:W-:Y:S01]  /*0170*/  IMAD.MOV.U32 R6, RZ, RZ, R19 ;  /* 0x000000ffff067224 */ /* 0x000fe200078e0013 */
[----:B------:R-:W-:-:S05]  /*0180*/  MOV R7, R23 ;  /* 0x0000001700077202 */ /* 0x000fca0000000f00 */
[----:B------:R-:W3:Y:S01]  /*0190*/  LDC.64 R16, c[0x0][0x358] ;  /* 0x0000d600ff107b82 */ /* 0x000ee20000000a00 */
[----:B--2---:R-:W-:Y:S01]  /*01a0*/  MOV R4, UR4 ;  /* 0x0000000400047c02 */ /* 0x004fe20008000f00 */
[----:B0-----:R-:W-:-:S07]  /*01b0*/  IMAD.U32 R5, RZ, RZ, UR5 ;  /* 0x00000005ff057e24 */ /* 0x001fce000f8e00ff */
[----:B------:R-:W-:-:S07]  /*01c0*/  LEPC R20, `(.L_x_47) ;  /* 0x000000001014794e */ /* 0x000fce0000000000 */
[----:B-1-3--:R-:W-:Y:S05]  /*01d0*/  CALL.ABS.NOINC R8 ;  /* 0x0000000008007343 */ /* 0x00afea0003c00000 */
.L_x_47:
[----:B------:R-:W0:Y:S01]  /*01e0*/  LDC.64 R4, c[0x0][0x380] ;  /* 0x0000e000ff047b82 */ /* 0x000e220000000a00 */
[----:B------:R-:W-:Y:S02]  /*01f0*/  R2UR UR4, R16 ;  /* 0x00000000100472ca */ /* 0x000fe400000e0000 */
[----:B------:R-:W-:Y:S01]  /*0200*/  R2UR UR5, R17 ;  /* 0x00000000110572ca */ /* 0x000fe200000e0000 */
[----:B0-----:R-:W-:-:S12]  /*0210*/  IMAD.WIDE R2, R2, 0x4, R4 ;  /* 0x0000000402027825 */ /* 0x001fd800078e0204 */
[----:B------:R-:W2:Y:S02]  /*0220*/  LDG.E R0, desc[UR4][R2.64] ;  /* 0x0000000402007981 */ /* 0x000ea4000c1e1900 */
[----:B--2---:R-:W-:-:S13]  /*0230*/  FSETP.GEU.AND P0, PT, R0, RZ, PT ;  /* 0x000000ff0000720b */ /* 0x004fda0003f0e000 */
[----:B------:R-:W-:Y:S05]  /*0240*/  @P0 EXIT ;  /* 0x000000000000094d */ /* 0x000fea0003800000 */
[----:B------:R-:W0:Y:S01]  /*0250*/  LDCU UR4, c[0x0][0x388] ;  /* 0x00007100ff0477ac */ /* 0x000e220008000800 */
[----:B------:R-:W-:Y:S02]  /*0260*/  R2UR UR6, R16 ;  /* 0x00000000100672ca */ /* 0x000fe400000e0000 */
[----:B------:R-:W-:Y:S01]  /*0270*/  R2UR UR7, R17 ;  /* 0x00000000110772ca */ /* 0x000fe200000e0000 */
[----:B0-----:R-:W-:-:S12]  /*0280*/  FMUL R5, R0, UR4 ;  /* 0x0000000400057c20 */ /* 0x001fd80008400000 */
[----:B------:R-:W-:Y:S01]  /*0290*/  STG.E desc[UR6][R2.64], R5 ;  /* 0x0000000502007986 */ /* 0x000fe2000c101906 */
[----:B------:R-:W-:Y:S05]  /*02a0*/  EXIT ;  /* 0x000000000000794d */ /* 0x000fea0003800000 */
.L_x_48:
        /* <DEDUP_REMOVED lines=13> */
.L_x_58:


//--------------------- .nv.global.init           --------------------------
	.section	.nv.global.init,"aw",@progbits
.nv.global.init:
	.type		$str,@object
	.size		$str,($str$1 - $str)
$str:
        /*0000*/ 	.byte	0x69, 0x64, 0x3a, 0x25, 0x64, 0x0a, 0x00
	.type		$str$1,@object
	.size		$str$1,(.L_1 - $str$1)
$str$1:
        /*0007*/ 	.byte	0x74, 0x68, 0x72, 0x65, 0x61, 0x64, 0x69, 0x64, 0x78, 0x3a, 0x25, 0x64, 0x0a, 0x00
.L_1:


//--------------------- .nv.shared.reserved.0     --------------------------
	.section	.nv.shared.reserved.0,"aw",@nobits
	.weak		__nv_reservedSMEM_offset_0_alias
	.size		__nv_reservedSMEM_offset_0_alias, 0, 64
	.other		__nv_reservedSMEM_offset_0_alias,@"STO_CUDA_RESERVED_SHARED STV_DEFAULT"
__nv_reservedSMEM_offset_0_alias:
	.zero		0
	.zero		64


//--------------------- .nv.constant0._Z4SiluPf   --------------------------
	.section	.nv.constant0._Z4SiluPf,"a",@progbits
	.sectionflags	@""
	.align	4
.nv.constant0._Z4SiluPf:
	.zero		904


//--------------------- .nv.constant0._Z4GeluPf   --------------------------
	.section	.nv.constant0._Z4GeluPf,"a",@progbits
	.sectionflags	@""
	.align	4
.nv.constant0._Z4GeluPf:
	.zero		904


//--------------------- .nv.constant0._Z4TanhPf   --------------------------
	.section	.nv.constant0._Z4TanhPf,"a",@progbits
	.sectionflags	@""
	.align	4
.nv.constant0._Z4TanhPf:
	.zero		904


//--------------------- .nv.constant0._Z7SigmoidPf --------------------------
	.section	.nv.constant0._Z7SigmoidPf,"a",@progbits
	.sectionflags	@""
	.align	4
.nv.constant0._Z7SigmoidPf:
	.zero		904


//--------------------- .nv.constant0._Z4ReluPf   --------------------------
	.section	.nv.constant0._Z4ReluPf,"a",@progbits
	.sectionflags	@""
	.align	4
.nv.constant0._Z4ReluPf:
	.zero		904


//--------------------- .nv.constant0._Z10Leaky_ReluPff --------------------------
	.section	.nv.constant0._Z10Leaky_ReluPff,"a",@progbits
	.sectionflags	@""
	.align	4
.nv.constant0._Z10Leaky_ReluPff:
	.zero		908


//--------------------- SYMBOLS --------------------------

	.type		.nv.reservedSmem.offset0,@object
	.size		.nv.reservedSmem.offset0,0x4
	.type		vprintf,@function
